//
// Generated by NVIDIA NVVM Compiler
//
// Compiler Build ID: CL-36424714
// Cuda compilation tools, release 13.0, V13.0.88
// Based on NVVM 20.0.0
//

.version 9.0
.target sm_100
.address_size 64

	// .globl	_Z11gpuDistanceiiiPfS_S_
.global .align 1 .b8 _ZN34_INTERNAL_f8938bf2_4_k_cu_519a44084cuda3std3__45__cpo5beginE[1];
.global .align 1 .b8 _ZN34_INTERNAL_f8938bf2_4_k_cu_519a44084cuda3std3__45__cpo3endE[1];
.global .align 1 .b8 _ZN34_INTERNAL_f8938bf2_4_k_cu_519a44084cuda3std3__45__cpo6cbeginE[1];
.global .align 1 .b8 _ZN34_INTERNAL_f8938bf2_4_k_cu_519a44084cuda3std3__45__cpo4cendE[1];
.global .align 1 .b8 _ZN34_INTERNAL_f8938bf2_4_k_cu_519a44084cuda3std3__45__cpo6rbeginE[1];
.global .align 1 .b8 _ZN34_INTERNAL_f8938bf2_4_k_cu_519a44084cuda3std3__45__cpo4rendE[1];
.global .align 1 .b8 _ZN34_INTERNAL_f8938bf2_4_k_cu_519a44084cuda3std3__45__cpo7crbeginE[1];
.global .align 1 .b8 _ZN34_INTERNAL_f8938bf2_4_k_cu_519a44084cuda3std3__45__cpo5crendE[1];
.global .align 1 .b8 _ZN34_INTERNAL_f8938bf2_4_k_cu_519a44084cuda3std3__436_GLOBAL__N__f8938bf2_4_k_cu_519a44086ignoreE[1];
.global .align 1 .b8 _ZN34_INTERNAL_f8938bf2_4_k_cu_519a44084cuda3std3__419piecewise_constructE[1];
.global .align 1 .b8 _ZN34_INTERNAL_f8938bf2_4_k_cu_519a44084cuda3std3__48in_placeE[1];
.global .align 1 .b8 _ZN34_INTERNAL_f8938bf2_4_k_cu_519a44084cuda3std3__420unreachable_sentinelE[1];
.global .align 1 .b8 _ZN34_INTERNAL_f8938bf2_4_k_cu_519a44084cuda3std3__47nulloptE[1];
.global .align 1 .b8 _ZN34_INTERNAL_f8938bf2_4_k_cu_519a44084cuda3std3__48unexpectE[1];
.global .align 1 .b8 _ZN34_INTERNAL_f8938bf2_4_k_cu_519a44084cuda3std6ranges3__45__cpo4swapE[1];
.global .align 1 .b8 _ZN34_INTERNAL_f8938bf2_4_k_cu_519a44084cuda3std6ranges3__45__cpo9iter_moveE[1];
.global .align 1 .b8 _ZN34_INTERNAL_f8938bf2_4_k_cu_519a44084cuda3std6ranges3__45__cpo5beginE[1];
.global .align 1 .b8 _ZN34_INTERNAL_f8938bf2_4_k_cu_519a44084cuda3std6ranges3__45__cpo3endE[1];
.global .align 1 .b8 _ZN34_INTERNAL_f8938bf2_4_k_cu_519a44084cuda3std6ranges3__45__cpo6cbeginE[1];
.global .align 1 .b8 _ZN34_INTERNAL_f8938bf2_4_k_cu_519a44084cuda3std6ranges3__45__cpo4cendE[1];
.global .align 1 .b8 _ZN34_INTERNAL_f8938bf2_4_k_cu_519a44084cuda3std6ranges3__45__cpo7advanceE[1];
.global .align 1 .b8 _ZN34_INTERNAL_f8938bf2_4_k_cu_519a44084cuda3std6ranges3__45__cpo9iter_swapE[1];
.global .align 1 .b8 _ZN34_INTERNAL_f8938bf2_4_k_cu_519a44084cuda3std6ranges3__45__cpo4nextE[1];
.global .align 1 .b8 _ZN34_INTERNAL_f8938bf2_4_k_cu_519a44084cuda3std6ranges3__45__cpo4prevE[1];
.global .align 1 .b8 _ZN34_INTERNAL_f8938bf2_4_k_cu_519a44084cuda3std6ranges3__45__cpo4dataE[1];
.global .align 1 .b8 _ZN34_INTERNAL_f8938bf2_4_k_cu_519a44084cuda3std6ranges3__45__cpo5cdataE[1];
.global .align 1 .b8 _ZN34_INTERNAL_f8938bf2_4_k_cu_519a44084cuda3std6ranges3__45__cpo4sizeE[1];
.global .align 1 .b8 _ZN34_INTERNAL_f8938bf2_4_k_cu_519a44084cuda3std6ranges3__45__cpo5ssizeE[1];
.global .align 1 .b8 _ZN34_INTERNAL_f8938bf2_4_k_cu_519a44084cuda3std6ranges3__45__cpo8distanceE[1];
.global .align 1 .b8 _ZN34_INTERNAL_f8938bf2_4_k_cu_519a44086thrust24THRUST_300001_SM_1000_NS8cuda_cub3parE[1];
.global .align 1 .b8 _ZN34_INTERNAL_f8938bf2_4_k_cu_519a44086thrust24THRUST_300001_SM_1000_NS8cuda_cub10par_nosyncE[1];
.global .align 1 .b8 _ZN34_INTERNAL_f8938bf2_4_k_cu_519a44086thrust24THRUST_300001_SM_1000_NS6system6detail10sequential3seqE[1];
.global .align 1 .b8 _ZN34_INTERNAL_f8938bf2_4_k_cu_519a44086thrust24THRUST_300001_SM_1000_NS6system3cpp3parE[1];
.global .align 1 .b8 _ZN34_INTERNAL_f8938bf2_4_k_cu_519a44086thrust24THRUST_300001_SM_1000_NS12placeholders2_1E[1];
.global .align 1 .b8 _ZN34_INTERNAL_f8938bf2_4_k_cu_519a44086thrust24THRUST_300001_SM_1000_NS12placeholders2_2E[1];
.global .align 1 .b8 _ZN34_INTERNAL_f8938bf2_4_k_cu_519a44086thrust24THRUST_300001_SM_1000_NS12placeholders2_3E[1];
.global .align 1 .b8 _ZN34_INTERNAL_f8938bf2_4_k_cu_519a44086thrust24THRUST_300001_SM_1000_NS12placeholders2_4E[1];
.global .align 1 .b8 _ZN34_INTERNAL_f8938bf2_4_k_cu_519a44086thrust24THRUST_300001_SM_1000_NS12placeholders2_5E[1];
.global .align 1 .b8 _ZN34_INTERNAL_f8938bf2_4_k_cu_519a44086thrust24THRUST_300001_SM_1000_NS12placeholders2_6E[1];
.global .align 1 .b8 _ZN34_INTERNAL_f8938bf2_4_k_cu_519a44086thrust24THRUST_300001_SM_1000_NS12placeholders2_7E[1];
.global .align 1 .b8 _ZN34_INTERNAL_f8938bf2_4_k_cu_519a44086thrust24THRUST_300001_SM_1000_NS12placeholders2_8E[1];
.global .align 1 .b8 _ZN34_INTERNAL_f8938bf2_4_k_cu_519a44086thrust24THRUST_300001_SM_1000_NS12placeholders2_9E[1];
.global .align 1 .b8 _ZN34_INTERNAL_f8938bf2_4_k_cu_519a44086thrust24THRUST_300001_SM_1000_NS12placeholders3_10E[1];
.global .align 1 .b8 _ZN34_INTERNAL_f8938bf2_4_k_cu_519a44086thrust24THRUST_300001_SM_1000_NS3seqE[1];
.global .align 1 .b8 _ZN34_INTERNAL_f8938bf2_4_k_cu_519a44086thrust24THRUST_300001_SM_1000_NS6deviceE[1];

.visible .entry _Z11gpuDistanceiiiPfS_S_(
	.param .u32 _Z11gpuDistanceiiiPfS_S__param_0,
	.param .u32 _Z11gpuDistanceiiiPfS_S__param_1,
	.param .u32 _Z11gpuDistanceiiiPfS_S__param_2,
	.param .u64 .ptr .align 1 _Z11gpuDistanceiiiPfS_S__param_3,
	.param .u64 .ptr .align 1 _Z11gpuDistanceiiiPfS_S__param_4,
	.param .u64 .ptr .align 1 _Z11gpuDistanceiiiPfS_S__param_5
)
{
	.reg .pred 	%p<10>;
	.reg .b32 	%r<37>;
	.reg .b32 	%f<83>;
	.reg .b64 	%rd<40>;

	ld.param.u32 	%r18, [_Z11gpuDistanceiiiPfS_S__param_0];
	ld.param.u32 	%r19, [_Z11gpuDistanceiiiPfS_S__param_2];
	ld.param.u64 	%rd8, [_Z11gpuDistanceiiiPfS_S__param_3];
	ld.param.u64 	%rd9, [_Z11gpuDistanceiiiPfS_S__param_4];
	ld.param.u64 	%rd7, [_Z11gpuDistanceiiiPfS_S__param_5];
	cvta.to.global.u64 	%rd1, %rd9;
	cvta.to.global.u64 	%rd2, %rd8;
	mov.u32 	%r20, %ntid.x;
	mov.u32 	%r21, %ctaid.x;
	mov.u32 	%r22, %tid.x;
	mad.lo.s32 	%r1, %r20, %r21, %r22;
	mov.u32 	%r2, %tid.y;
	setp.lt.s32 	%p1, %r19, 1;
	mov.f32 	%f82, 0f00000000;
	@%p1 bra 	$L__BB0_12;
	mul.lo.s32 	%r3, %r19, %r1;
	mul.lo.s32 	%r4, %r19, %r2;
	and.b32  	%r5, %r19, 7;
	setp.lt.u32 	%p2, %r19, 8;
	mov.f32 	%f82, 0f00000000;
	mov.b32 	%r35, 0;
	@%p2 bra 	$L__BB0_4;
	and.b32  	%r35, %r19, 2147483640;
	neg.s32 	%r33, %r35;
	add.s64 	%rd3, %rd2, 16;
	mul.wide.u32 	%rd10, %r4, 4;
	add.s64 	%rd11, %rd10, %rd1;
	add.s64 	%rd39, %rd11, 16;
	mov.f32 	%f82, 0f00000000;
	mov.u32 	%r32, %r3;
$L__BB0_3:
	.pragma "nounroll";
	mul.wide.s32 	%rd12, %r32, 4;
	add.s64 	%rd13, %rd3, %rd12;
	ld.global.f32 	%f17, [%rd13+-16];
	ld.global.f32 	%f18, [%rd39+-16];
	sub.f32 	%f19, %f17, %f18;
	fma.rn.f32 	%f20, %f19, %f19, %f82;
	ld.global.f32 	%f21, [%rd13+-12];
	ld.global.f32 	%f22, [%rd39+-12];
	sub.f32 	%f23, %f21, %f22;
	fma.rn.f32 	%f24, %f23, %f23, %f20;
	ld.global.f32 	%f25, [%rd13+-8];
	ld.global.f32 	%f26, [%rd39+-8];
	sub.f32 	%f27, %f25, %f26;
	fma.rn.f32 	%f28, %f27, %f27, %f24;
	ld.global.f32 	%f29, [%rd13+-4];
	ld.global.f32 	%f30, [%rd39+-4];
	sub.f32 	%f31, %f29, %f30;
	fma.rn.f32 	%f32, %f31, %f31, %f28;
	ld.global.f32 	%f33, [%rd13];
	ld.global.f32 	%f34, [%rd39];
	sub.f32 	%f35, %f33, %f34;
	fma.rn.f32 	%f36, %f35, %f35, %f32;
	ld.global.f32 	%f37, [%rd13+4];
	ld.global.f32 	%f38, [%rd39+4];
	sub.f32 	%f39, %f37, %f38;
	fma.rn.f32 	%f40, %f39, %f39, %f36;
	ld.global.f32 	%f41, [%rd13+8];
	ld.global.f32 	%f42, [%rd39+8];
	sub.f32 	%f43, %f41, %f42;
	fma.rn.f32 	%f44, %f43, %f43, %f40;
	ld.global.f32 	%f45, [%rd13+12];
	ld.global.f32 	%f46, [%rd39+12];
	sub.f32 	%f47, %f45, %f46;
	fma.rn.f32 	%f82, %f47, %f47, %f44;
	add.s32 	%r33, %r33, 8;
	add.s32 	%r32, %r32, 8;
	add.s64 	%rd39, %rd39, 32;
	setp.ne.s32 	%p3, %r33, 0;
	@%p3 bra 	$L__BB0_3;
$L__BB0_4:
	setp.eq.s32 	%p4, %r5, 0;
	@%p4 bra 	$L__BB0_12;
	and.b32  	%r13, %r19, 3;
	setp.lt.u32 	%p5, %r5, 4;
	@%p5 bra 	$L__BB0_7;
	add.s32 	%r24, %r35, %r3;
	mul.wide.s32 	%rd14, %r24, 4;
	add.s64 	%rd15, %rd2, %rd14;
	ld.global.f32 	%f49, [%rd15];
	add.s32 	%r25, %r35, %r4;
	mul.wide.u32 	%rd16, %r25, 4;
	add.s64 	%rd17, %rd1, %rd16;
	ld.global.f32 	%f50, [%rd17];
	sub.f32 	%f51, %f49, %f50;
	fma.rn.f32 	%f52, %f51, %f51, %f82;
	ld.global.f32 	%f53, [%rd15+4];
	cvt.u64.u32 	%rd18, %r4;
	cvt.u64.u32 	%rd19, %r35;
	add.s64 	%rd20, %rd19, %rd18;
	shl.b64 	%rd21, %rd20, 2;
	add.s64 	%rd22, %rd1, %rd21;
	ld.global.f32 	%f54, [%rd22+4];
	sub.f32 	%f55, %f53, %f54;
	fma.rn.f32 	%f56, %f55, %f55, %f52;
	ld.global.f32 	%f57, [%rd15+8];
	ld.global.f32 	%f58, [%rd22+8];
	sub.f32 	%f59, %f57, %f58;
	fma.rn.f32 	%f60, %f59, %f59, %f56;
	ld.global.f32 	%f61, [%rd15+12];
	ld.global.f32 	%f62, [%rd22+12];
	sub.f32 	%f63, %f61, %f62;
	fma.rn.f32 	%f82, %f63, %f63, %f60;
	add.s32 	%r35, %r35, 4;
$L__BB0_7:
	setp.eq.s32 	%p6, %r13, 0;
	@%p6 bra 	$L__BB0_12;
	setp.eq.s32 	%p7, %r13, 1;
	@%p7 bra 	$L__BB0_10;
	add.s32 	%r26, %r35, %r3;
	mul.wide.s32 	%rd23, %r26, 4;
	add.s64 	%rd24, %rd2, %rd23;
	ld.global.f32 	%f65, [%rd24];
	add.s32 	%r27, %r35, %r4;
	mul.wide.u32 	%rd25, %r27, 4;
	add.s64 	%rd26, %rd1, %rd25;
	ld.global.f32 	%f66, [%rd26];
	sub.f32 	%f67, %f65, %f66;
	fma.rn.f32 	%f68, %f67, %f67, %f82;
	ld.global.f32 	%f69, [%rd24+4];
	cvt.u64.u32 	%rd27, %r4;
	cvt.u64.u32 	%rd28, %r35;
	add.s64 	%rd29, %rd28, %rd27;
	shl.b64 	%rd30, %rd29, 2;
	add.s64 	%rd31, %rd1, %rd30;
	ld.global.f32 	%f70, [%rd31+4];
	sub.f32 	%f71, %f69, %f70;
	fma.rn.f32 	%f82, %f71, %f71, %f68;
	add.s32 	%r35, %r35, 2;
$L__BB0_10:
	and.b32  	%r28, %r19, 1;
	setp.eq.b32 	%p8, %r28, 1;
	not.pred 	%p9, %p8;
	@%p9 bra 	$L__BB0_12;
	add.s32 	%r29, %r35, %r3;
	mul.wide.s32 	%rd32, %r29, 4;
	add.s64 	%rd33, %rd2, %rd32;
	ld.global.f32 	%f72, [%rd33];
	add.s32 	%r30, %r35, %r4;
	mul.wide.u32 	%rd34, %r30, 4;
	add.s64 	%rd35, %rd1, %rd34;
	ld.global.f32 	%f73, [%rd35];
	sub.f32 	%f74, %f72, %f73;
	fma.rn.f32 	%f82, %f74, %f74, %f82;
$L__BB0_12:
	cvta.to.global.u64 	%rd36, %rd7;
	mad.lo.s32 	%r31, %r18, %r2, %r1;
	mul.wide.s32 	%rd37, %r31, 4;
	add.s64 	%rd38, %rd36, %rd37;
	st.global.f32 	[%rd38], %f82;
	ret;

}
	// .globl	_ZN3cub18CUB_300001_SM_10006detail11EmptyKernelIvEEvv
.visible .entry _ZN3cub18CUB_300001_SM_10006detail11EmptyKernelIvEEvv()
{


	ret;

}


// ===== COMPILED SASS (sm_100) =====

	.target	sm_100

	.elftype	@"ET_EXEC"


//--------------------- .note.nv.tkinfo           --------------------------
	.section	.note.nv.tkinfo,"",@"SHT_NOTE"
	.sectionflags	@"SHF_NOTE_NV_TKINFO"
	.tkinfo
        /*0018*/ 	.word	0x00000002
        /*0030*/ 	.string	""
        /*0030*/ 	.string	"ptxas"
        /*0030*/ 	.string	"Cuda compilation tools, release 13.0, V13.0.88"
        /*0030*/ 	.string	"Build cuda_13.0.r13.0/compiler.36424714_0"
        /*0030*/ 	.string	"-arch sm_100 -m 64 "



//--------------------- .note.nv.cuinfo           --------------------------
	.section	.note.nv.cuinfo,"",@"SHT_NOTE"
	.sectionflags	@"SHF_NOTE_NV_CUINFO"
        /*0018*/ 	.short	0x0002
        /*001a*/ 	.short	0x0064
        /*001c*/ 	.short	0x0082
	.zero		2


//--------------------- .nv.info                  --------------------------
	.section	.nv.info,"",@"SHT_CUDA_INFO"
	.align	4


	//----- nvinfo : EIATTR_REGCOUNT
	.align		4
        /*0000*/ 	.byte	0x04, 0x2f
        /*0002*/ 	.short	(.L_46 - .L_45)
	.align		4
.L_45:
        /*0004*/ 	.word	index@(_Z11gpuDistanceiiiPfS_S_)
        /*0008*/ 	.word	0x0000001f


	//----- nvinfo : EIATTR_FRAME_SIZE
	.align		4
.L_46:
        /*000c*/ 	.byte	0x04, 0x11
        /*000e*/ 	.short	(.L_48 - .L_47)
	.align		4
.L_47:
        /*0010*/ 	.word	index@(_Z11gpuDistanceiiiPfS_S_)
        /*0014*/ 	.word	0x00000000


	//----- nvinfo : EIATTR_REGCOUNT
	.align		4
.L_48:
        /*0018*/ 	.byte	0x04, 0x2f
        /*001a*/ 	.short	(.L_50 - .L_49)
	.align		4
.L_49:
        /*001c*/ 	.word	index@(_ZN3cub18CUB_300001_SM_10006detail11EmptyKernelIvEEvv)
        /*0020*/ 	.word	0x00000004


	//----- nvinfo : EIATTR_FRAME_SIZE
	.align		4
.L_50:
        /*0024*/ 	.byte	0x04, 0x11
        /*0026*/ 	.short	(.L_52 - .L_51)
	.align		4
.L_51:
        /*0028*/ 	.word	index@(_ZN3cub18CUB_300001_SM_10006detail11EmptyKernelIvEEvv)
        /*002c*/ 	.word	0x00000000


	//----- nvinfo : EIATTR_MIN_STACK_SIZE
	.align		4
.L_52:
        /*0030*/ 	.byte	0x04, 0x12
        /*0032*/ 	.short	(.L_54 - .L_53)
	.align		4
.L_53:
        /*0034*/ 	.word	index@(_ZN3cub18CUB_300001_SM_10006detail11EmptyKernelIvEEvv)
        /*0038*/ 	.word	0x00000000


	//----- nvinfo : EIATTR_MIN_STACK_SIZE
	.align		4
.L_54:
        /*003c*/ 	.byte	0x04, 0x12
        /*003e*/ 	.short	(.L_56 - .L_55)
	.align		4
.L_55:
        /*0040*/ 	.word	index@(_Z11gpuDistanceiiiPfS_S_)
        /*0044*/ 	.word	0x00000000
.L_56:


//--------------------- .nv.compat                --------------------------
	.section	.nv.compat,"",@"SHT_CUDA_COMPAT_INFO"
	.align	4
        /*0000*/ 	.byte	0x02, 0x09, 0x00, 0x00, 0x02, 0x02, 0x01, 0x00, 0x02, 0x05, 0x05, 0x00, 0x03, 0x07, 0x01, 0x01
        /*0010*/ 	.byte	0x02, 0x03, 0x00, 0x00, 0x02, 0x06, 0x01, 0x00, 0x04, 0x0b, 0x08, 0x00, 0x09, 0x00, 0x00, 0x00
        /*0020*/ 	.byte	0x00, 0x00, 0x00, 0x00


//--------------------- .nv.info._ZN3cub18CUB_300001_SM_10006detail11EmptyKernelIvEEvv --------------------------
	.section	.nv.info._ZN3cub18CUB_300001_SM_10006detail11EmptyKernelIvEEvv,"",@"SHT_CUDA_INFO"
	.sectionflags	@""
	.align	4


	//----- nvinfo : EIATTR_CUDA_API_VERSION
	.align		4
        /*0000*/ 	.byte	0x04, 0x37
        /*0002*/ 	.short	(.L_58 - .L_57)
.L_57:
        /*0004*/ 	.word	0x00000082


	//----- nvinfo : EIATTR_SPARSE_MMA_MASK
	.align		4
.L_58:
        /*0008*/ 	.byte	0x03, 0x50
        /*000a*/ 	.short	0x0000


	//----- nvinfo : EIATTR_MAXREG_COUNT
	.align		4
        /*000c*/ 	.byte	0x03, 0x1b
        /*000e*/ 	.short	0x00ff


	//----- nvinfo : EIATTR_MERCURY_ISA_VERSION
	.align		4
        /*0010*/ 	.byte	0x03, 0x5f
        /*0012*/ 	.short	0x0101


	//----- nvinfo : EIATTR_VRC_CTA_INIT_COUNT
	.align		4
        /*0014*/ 	.byte	0x02, 0x4a
	.zero		1
	.zero		1


	//----- nvinfo : EIATTR_EXIT_INSTR_OFFSETS
	.align		4
        /*0018*/ 	.byte	0x04, 0x1c
        /*001a*/ 	.short	(.L_60 - .L_59)


	//   ....[0]....
.L_59:
        /*001c*/ 	.word	0x00000010


	//----- nvinfo : EIATTR_SW_WAR
	.align		4
.L_60:
        /*0020*/ 	.byte	0x04, 0x36
        /*0022*/ 	.short	(.L_62 - .L_61)
.L_61:
        /*0024*/ 	.word	0x00000008
.L_62:


//--------------------- .nv.info._Z11gpuDistanceiiiPfS_S_ --------------------------
	.section	.nv.info._Z11gpuDistanceiiiPfS_S_,"",@"SHT_CUDA_INFO"
	.sectionflags	@""
	.align	4


	//----- nvinfo : EIATTR_CUDA_API_VERSION
	.align		4
        /*0000*/ 	.byte	0x04, 0x37
        /*0002*/ 	.short	(.L_64 - .L_63)
.L_63:
        /*0004*/ 	.word	0x00000082


	//----- nvinfo : EIATTR_KPARAM_INFO
	.align		4
.L_64:
        /*0008*/ 	.byte	0x04, 0x17
        /*000a*/ 	.short	(.L_66 - .L_65)
.L_65:
        /*000c*/ 	.word	0x00000000
        /*0010*/ 	.short	0x0005
        /*0012*/ 	.short	0x0020
        /*0014*/ 	.byte	0x00, 0xf5, 0x21, 0x00


	//----- nvinfo : EIATTR_KPARAM_INFO
	.align		4
.L_66:
        /*0018*/ 	.byte	0x04, 0x17
        /*001a*/ 	.short	(.L_68 - .L_67)
.L_67:
        /*001c*/ 	.word	0x00000000
        /*0020*/ 	.short	0x0004
        /*0022*/ 	.short	0x0018
        /*0024*/ 	.byte	0x00, 0xf5, 0x21, 0x00


	//----- nvinfo : EIATTR_KPARAM_INFO
	.align		4
.L_68:
        /*0028*/ 	.byte	0x04, 0x17
        /*002a*/ 	.short	(.L_70 - .L_69)
.L_69:
        /*002c*/ 	.word	0x00000000
        /*0030*/ 	.short	0x0003
        /*0032*/ 	.short	0x0010
        /*0034*/ 	.byte	0x00, 0xf5, 0x21, 0x00


	//----- nvinfo : EIATTR_KPARAM_INFO
	.align		4
.L_70:
        /*0038*/ 	.byte	0x04, 0x17
        /*003a*/ 	.short	(.L_72 - .L_71)
.L_71:
        /*003c*/ 	.word	0x00000000
        /*0040*/ 	.short	0x0002
        /*0042*/ 	.short	0x0008
        /*0044*/ 	.byte	0x00, 0xf0, 0x11, 0x00


	//----- nvinfo : EIATTR_KPARAM_INFO
	.align		4
.L_72:
        /*0048*/ 	.byte	0x04, 0x17
        /*004a*/ 	.short	(.L_74 - .L_73)
.L_73:
        /*004c*/ 	.word	0x00000000
        /*0050*/ 	.short	0x0001
        /*0052*/ 	.short	0x0004
        /*0054*/ 	.byte	0x00, 0xf0, 0x11, 0x00


	//----- nvinfo : EIATTR_KPARAM_INFO
	.align		4
.L_74:
        /*0058*/ 	.byte	0x04, 0x17
        /*005a*/ 	.short	(.L_76 - .L_75)
.L_75:
        /*005c*/ 	.word	0x00000000
        /*0060*/ 	.short	0x0000
        /*0062*/ 	.short	0x0000
        /*0064*/ 	.byte	0x00, 0xf0, 0x11, 0x00


	//----- nvinfo : EIATTR_SPARSE_MMA_MASK
	.align		4
.L_76:
        /*0068*/ 	.byte	0x03, 0x50
        /*006a*/ 	.short	0x0000


	//----- nvinfo : EIATTR_MAXREG_COUNT
	.align		4
        /*006c*/ 	.byte	0x03, 0x1b
        /*006e*/ 	.short	0x00ff


	//----- nvinfo : EIATTR_MERCURY_ISA_VERSION
	.align		4
        /*0070*/ 	.byte	0x03, 0x5f
        /*0072*/ 	.short	0x0101


	//----- nvinfo : EIATTR_VRC_CTA_INIT_COUNT
	.align		4
        /*0074*/ 	.byte	0x02, 0x4a
	.zero		1
	.zero		1


	//----- nvinfo : EIATTR_EXIT_INSTR_OFFSETS
	.align		4
        /*0078*/ 	.byte	0x04, 0x1c
        /*007a*/ 	.short	(.L_78 - .L_77)


	//   ....[0]....
.L_77:
        /*007c*/ 	.word	0x000008f0


	//----- nvinfo : EIATTR_CBANK_PARAM_SIZE
	.align		4
.L_78:
        /*0080*/ 	.byte	0x03, 0x19
        /*0082*/ 	.short	0x0028


	//----- nvinfo : EIATTR_PARAM_CBANK
	.align		4
        /*0084*/ 	.byte	0x04, 0x0a
        /*0086*/ 	.short	(.L_80 - .L_79)
	.align		4
.L_79:
        /*0088*/ 	.word	index@(.nv.constant0._Z11gpuDistanceiiiPfS_S_)
        /*008c*/ 	.short	0x0380
        /*008e*/ 	.short	0x0028


	//----- nvinfo : EIATTR_SW_WAR
	.align		4
.L_80:
        /*0090*/ 	.byte	0x04, 0x36
        /*0092*/ 	.short	(.L_82 - .L_81)
.L_81:
        /*0094*/ 	.word	0x00000008
.L_82:


//--------------------- .nv.callgraph             --------------------------
	.section	.nv.callgraph,"",@"SHT_CUDA_CALLGRAPH"
	.align	4
	.sectionentsize	8
	.align		4
        /*0000*/ 	.word	0x00000000
	.align		4
        /*0004*/ 	.word	0xffffffff
	.align		4
        /*0008*/ 	.word	0x00000000
	.align		4
        /*000c*/ 	.word	0xfffffffe
	.align		4
        /*0010*/ 	.word	0x00000000
	.align		4
        /*0014*/ 	.word	0xfffffffd
	.align		4
        /*0018*/ 	.word	0x00000000
	.align		4
        /*001c*/ 	.word	0xfffffffc


//--------------------- .nv.constant4             --------------------------
	.section	.nv.constant4,"a",@progbits
	.align	8
	.align		8
.nv.constant4:
        /*0000*/ 	.dword	_ZN34_INTERNAL_f8938bf2_4_k_cu_519a44084cuda3std3__45__cpo5beginE
	.align		8
        /*0008*/ 	.dword	_ZN34_INTERNAL_f8938bf2_4_k_cu_519a44084cuda3std3__45__cpo3endE
	.align		8
        /*0010*/ 	.dword	_ZN34_INTERNAL_f8938bf2_4_k_cu_519a44084cuda3std3__45__cpo6cbeginE
	.align		8
        /*0018*/ 	.dword	_ZN34_INTERNAL_f8938bf2_4_k_cu_519a44084cuda3std3__45__cpo4cendE
	.align		8
        /*0020*/ 	.dword	_ZN34_INTERNAL_f8938bf2_4_k_cu_519a44084cuda3std3__45__cpo6rbeginE
	.align		8
        /*0028*/ 	.dword	_ZN34_INTERNAL_f8938bf2_4_k_cu_519a44084cuda3std3__45__cpo4rendE
	.align		8
        /*0030*/ 	.dword	_ZN34_INTERNAL_f8938bf2_4_k_cu_519a44084cuda3std3__45__cpo7crbeginE
	.align		8
        /*0038*/ 	.dword	_ZN34_INTERNAL_f8938bf2_4_k_cu_519a44084cuda3std3__45__cpo5crendE
	.align		8
        /*0040*/ 	.dword	_ZN34_INTERNAL_f8938bf2_4_k_cu_519a44084cuda3std3__436_GLOBAL__N__f8938bf2_4_k_cu_519a44086ignoreE
	.align		8
        /*0048*/ 	.dword	_ZN34_INTERNAL_f8938bf2_4_k_cu_519a44084cuda3std3__419piecewise_constructE
	.align		8
        /*0050*/ 	.dword	_ZN34_INTERNAL_f8938bf2_4_k_cu_519a44084cuda3std3__48in_placeE
	.align		8
        /*0058*/ 	.dword	_ZN34_INTERNAL_f8938bf2_4_k_cu_519a44084cuda3std3__420unreachable_sentinelE
	.align		8
        /*0060*/ 	.dword	_ZN34_INTERNAL_f8938bf2_4_k_cu_519a44084cuda3std3__47nulloptE
	.align		8
        /*0068*/ 	.dword	_ZN34_INTERNAL_f8938bf2_4_k_cu_519a44084cuda3std3__48unexpectE
	.align		8
        /*0070*/ 	.dword	_ZN34_INTERNAL_f8938bf2_4_k_cu_519a44084cuda3std6ranges3__45__cpo4swapE
	.align		8
        /*0078*/ 	.dword	_ZN34_INTERNAL_f8938bf2_4_k_cu_519a44084cuda3std6ranges3__45__cpo9iter_moveE
	.align		8
        /*0080*/ 	.dword	_ZN34_INTERNAL_f8938bf2_4_k_cu_519a44084cuda3std6ranges3__45__cpo5beginE
	.align		8
        /*0088*/ 	.dword	_ZN34_INTERNAL_f8938bf2_4_k_cu_519a44084cuda3std6ranges3__45__cpo3endE
	.align		8
        /*0090*/ 	.dword	_ZN34_INTERNAL_f8938bf2_4_k_cu_519a44084cuda3std6ranges3__45__cpo6cbeginE
	.align		8
        /*0098*/ 	.dword	_ZN34_INTERNAL_f8938bf2_4_k_cu_519a44084cuda3std6ranges3__45__cpo4cendE
	.align		8
        /*00a0*/ 	.dword	_ZN34_INTERNAL_f8938bf2_4_k_cu_519a44084cuda3std6ranges3__45__cpo7advanceE
	.align		8
        /*00a8*/ 	.dword	_ZN34_INTERNAL_f8938bf2_4_k_cu_519a44084cuda3std6ranges3__45__cpo9iter_swapE
	.align		8
        /*00b0*/ 	.dword	_ZN34_INTERNAL_f8938bf2_4_k_cu_519a44084cuda3std6ranges3__45__cpo4nextE
	.align		8
        /*00b8*/ 	.dword	_ZN34_INTERNAL_f8938bf2_4_k_cu_519a44084cuda3std6ranges3__45__cpo4prevE
	.align		8
        /*00c0*/ 	.dword	_ZN34_INTERNAL_f8938bf2_4_k_cu_519a44084cuda3std6ranges3__45__cpo4dataE
	.align		8
        /*00c8*/ 	.dword	_ZN34_INTERNAL_f8938bf2_4_k_cu_519a44084cuda3std6ranges3__45__cpo5cdataE
	.align		8
        /*00d0*/ 	.dword	_ZN34_INTERNAL_f8938bf2_4_k_cu_519a44084cuda3std6ranges3__45__cpo4sizeE
	.align		8
        /*00d8*/ 	.dword	_ZN34_INTERNAL_f8938bf2_4_k_cu_519a44084cuda3std6ranges3__45__cpo5ssizeE
	.align		8
        /*00e0*/ 	.dword	_ZN34_INTERNAL_f8938bf2_4_k_cu_519a44084cuda3std6ranges3__45__cpo8distanceE
	.align		8
        /*00e8*/ 	.dword	_ZN34_INTERNAL_f8938bf2_4_k_cu_519a44086thrust24THRUST_300001_SM_1000_NS8cuda_cub3parE
	.align		8
        /*00f0*/ 	.dword	_ZN34_INTERNAL_f8938bf2_4_k_cu_519a44086thrust24THRUST_300001_SM_1000_NS8cuda_cub10par_nosyncE
	.align		8
        /*00f8*/ 	.dword	_ZN34_INTERNAL_f8938bf2_4_k_cu_519a44086thrust24THRUST_300001_SM_1000_NS6system6detail10sequential3seqE
	.align		8
        /*0100*/ 	.dword	_ZN34_INTERNAL_f8938bf2_4_k_cu_519a44086thrust24THRUST_300001_SM_1000_NS6system3cpp3parE
	.align		8
        /*0108*/ 	.dword	_ZN34_INTERNAL_f8938bf2_4_k_cu_519a44086thrust24THRUST_300001_SM_1000_NS12placeholders2_1E
	.align		8
        /*0110*/ 	.dword	_ZN34_INTERNAL_f8938bf2_4_k_cu_519a44086thrust24THRUST_300001_SM_1000_NS12placeholders2_2E
	.align		8
        /*0118*/ 	.dword	_ZN34_INTERNAL_f8938bf2_4_k_cu_519a44086thrust24THRUST_300001_SM_1000_NS12placeholders2_3E
	.align		8
        /*0120*/ 	.dword	_ZN34_INTERNAL_f8938bf2_4_k_cu_519a44086thrust24THRUST_300001_SM_1000_NS12placeholders2_4E
	.align		8
        /*0128*/ 	.dword	_ZN34_INTERNAL_f8938bf2_4_k_cu_519a44086thrust24THRUST_300001_SM_1000_NS12placeholders2_5E
	.align		8
        /*0130*/ 	.dword	_ZN34_INTERNAL_f8938bf2_4_k_cu_519a44086thrust24THRUST_300001_SM_1000_NS12placeholders2_6E
	.align		8
        /*0138*/ 	.dword	_ZN34_INTERNAL_f8938bf2_4_k_cu_519a44086thrust24THRUST_300001_SM_1000_NS12placeholders2_7E
	.align		8
        /*0140*/ 	.dword	_ZN34_INTERNAL_f8938bf2_4_k_cu_519a44086thrust24THRUST_300001_SM_1000_NS12placeholders2_8E
	.align		8
        /*0148*/ 	.dword	_ZN34_INTERNAL_f8938bf2_4_k_cu_519a44086thrust24THRUST_300001_SM_1000_NS12placeholders2_9E
	.align		8
        /*0150*/ 	.dword	_ZN34_INTERNAL_f8938bf2_4_k_cu_519a44086thrust24THRUST_300001_SM_1000_NS12placeholders3_10E
	.align		8
        /*0158*/ 	.dword	_ZN34_INTERNAL_f8938bf2_4_k_cu_519a44086thrust24THRUST_300001_SM_1000_NS3seqE
	.align		8
        /*0160*/ 	.dword	_ZN34_INTERNAL_f8938bf2_4_k_cu_519a44086thrust24THRUST_300001_SM_1000_NS6deviceE


//--------------------- .text._ZN3cub18CUB_300001_SM_10006detail11EmptyKernelIvEEvv --------------------------
	.section	.text._ZN3cub18CUB_300001_SM_10006detail11EmptyKernelIvEEvv,"ax",@progbits
	.align	128
        .global         _ZN3cub18CUB_300001_SM_10006detail11EmptyKernelIvEEvv
        .type           _ZN3cub18CUB_300001_SM_10006detail11EmptyKernelIvEEvv,@function
        .size           _ZN3cub18CUB_300001_SM_10006detail11EmptyKernelIvEEvv,(.L_x_6 - _ZN3cub18CUB_300001_SM_10006detail11EmptyKernelIvEEvv)
        .other          _ZN3cub18CUB_300001_SM_10006detail11EmptyKernelIvEEvv,@"STO_CUDA_ENTRY STV_DEFAULT"
_ZN3cub18CUB_300001_SM_10006detail11EmptyKernelIvEEvv:
.text._ZN3cub18CUB_300001_SM_10006detail11EmptyKernelIvEEvv:
[----:B------:R-:W-:Y:S01]  /*0000*/  LDC R1, c[0x0][0x37c] ;  /* 0x0000df00ff017b82 */ /* 0x000fe20000000800 */
[----:B------:R-:W-:Y:S05]  /*0010*/  EXIT ;  /* 0x000000000000794d */ /* 0x000fea0003800000 */
.L_x_0:
[----:B------:R-:W-:-:S00]  /*0020*/  BRA `(.L_x_0) ;  /* 0xfffffffc00fc7947 */ /* 0x000fc0000383ffff */
[----:B------:R-:W-:-:S00]  /*0030*/  NOP ;  /* 0x0000000000007918 */ /* 0x000fc00000000000 */
        /* <DEDUP_REMOVED lines=12> */
.L_x_6:


//--------------------- .text._Z11gpuDistanceiiiPfS_S_ --------------------------
	.section	.text._Z11gpuDistanceiiiPfS_S_,"ax",@progbits
	.align	128
        .global         _Z11gpuDistanceiiiPfS_S_
        .type           _Z11gpuDistanceiiiPfS_S_,@function
        .size           _Z11gpuDistanceiiiPfS_S_,(.L_x_7 - _Z11gpuDistanceiiiPfS_S_)
        .other          _Z11gpuDistanceiiiPfS_S_,@"STO_CUDA_ENTRY STV_DEFAULT"
_Z11gpuDistanceiiiPfS_S_:
.text._Z11gpuDistanceiiiPfS_S_:
[----:B------:R-:W-:Y:S08]  /*0000*/  LDC R1, c[0x0][0x37c] ;  /* 0x0000df00ff017b82 */ /* 0x000ff00000000800 */
[----:B------:R-:W0:Y:S01]  /*0010*/  LDC R10, c[0x0][0x388] ;  /* 0x0000e200ff0a7b82 */ /* 0x000e220000000800 */
[----:B------:R-:W1:Y:S01]  /*0020*/  S2R R7, SR_CTAID.X ;  /* 0x0000000000077919 */ /* 0x000e620000002500 */
[----:B------:R-:W1:Y:S01]  /*0030*/  LDCU UR4, c[0x0][0x360] ;  /* 0x00006c00ff0477ac */ /* 0x000e620008000800 */
[----:B------:R-:W-:Y:S01]  /*0040*/  HFMA2 R11, -RZ, RZ, 0, 0 ;  /* 0x00000000ff0b7431 */ /* 0x000fe200000001ff */
[----:B------:R-:W1:Y:S01]  /*0050*/  S2R R2, SR_TID.X ;  /* 0x0000000000027919 */ /* 0x000e620000002100 */
[----:B------:R-:W2:Y:S01]  /*0060*/  LDCU.64 UR6, c[0x0][0x358] ;  /* 0x00006b00ff0677ac */ /* 0x000ea20008000a00 */
[----:B------:R-:W3:Y:S01]  /*0070*/  S2R R0, SR_TID.Y ;  /* 0x0000000000007919 */ /* 0x000ee20000002200 */
[----:B0-----:R-:W-:Y:S01]  /*0080*/  ISETP.GE.AND P0, PT, R10, 0x1, PT ;  /* 0x000000010a00780c */ /* 0x001fe20003f06270 */
[----:B-1----:R-:W-:-:S12]  /*0090*/  IMAD R7, R7, UR4, R2 ;  /* 0x0000000407077c24 */ /* 0x002fd8000f8e0202 */
[----:B--23--:R-:W-:Y:S05]  /*00a0*/  @!P0 BRA `(.L_x_1) ;  /* 0x0000000400fc8947 */ /* 0x00cfea0003800000 */
[C---:B------:R-:W-:Y:S01]  /*00b0*/  ISETP.GE.U32.AND P1, PT, R10.reuse, 0x8, PT ;  /* 0x000000080a00780c */ /* 0x040fe20003f26070 */
[-C--:B------:R-:W-:Y:S01]  /*00c0*/  IMAD R6, R7, R10.reuse, RZ ;  /* 0x0000000a07067224 */ /* 0x080fe200078e02ff */
[----:B------:R-:W-:Y:S01]  /*00d0*/  LOP3.LUT R25, R10, 0x7, RZ, 0xc0, !PT ;  /* 0x000000070a197812 */ /* 0x000fe200078ec0ff */
[----:B------:R-:W-:Y:S01]  /*00e0*/  IMAD R8, R0, R10, RZ ;  /* 0x0000000a00087224 */ /* 0x000fe200078e02ff */
[----:B------:R-:W-:Y:S02]  /*00f0*/  MOV R11, RZ ;  /* 0x000000ff000b7202 */ /* 0x000fe40000000f00 */
[----:B------:R-:W-:Y:S02]  /*0100*/  ISETP.NE.AND P0, PT, R25, RZ, PT ;  /* 0x000000ff1900720c */ /* 0x000fe40003f05270 */
[----:B------:R-:W-:-:S05]  /*0110*/  MOV R9, RZ ;  /* 0x000000ff00097202 */ /* 0x000fca0000000f00 */
[----:B------:R-:W-:Y:S06]  /*0120*/  @!P1 BRA `(.L_x_2) ;  /* 0x0000000000d09947 */ /* 0x000fec0003800000 */
[----:B------:R-:W0:Y:S01]  /*0130*/  LDC.64 R2, c[0x0][0x398] ;  /* 0x0000e600ff027b82 */ /* 0x000e220000000a00 */
[----:B------:R-:W1:Y:S01]  /*0140*/  LDCU.64 UR4, c[0x0][0x390] ;  /* 0x00007200ff0477ac */ /* 0x000e620008000a00 */
[----:B------:R-:W-:Y:S02]  /*0150*/  LOP3.LUT R9, R10, 0x7ffffff8, RZ, 0xc0, !PT ;  /* 0x7ffffff80a097812 */ /* 0x000fe400078ec0ff */
[----:B------:R-:W-:Y:S02]  /*0160*/  MOV R11, RZ ;  /* 0x000000ff000b7202 */ /* 0x000fe40000000f00 */
[----:B------:R-:W-:Y:S02]  /*0170*/  MOV R12, R6 ;  /* 0x00000006000c7202 */ /* 0x000fe40000000f00 */
[----:B------:R-:W-:Y:S01]  /*0180*/  IADD3 R27, PT, PT, -R9, RZ, RZ ;  /* 0x000000ff091b7210 */ /* 0x000fe20007ffe1ff */
[----:B-1----:R-:W-:-:S04]  /*0190*/  UIADD3 UR4, UP0, UPT, UR4, 0x10, URZ ;  /* 0x0000001004047890 */ /* 0x002fc8000ff1e0ff */
[----:B------:R-:W-:Y:S01]  /*01a0*/  UIADD3.X UR5, UPT, UPT, URZ, UR5, URZ, UP0, !UPT ;  /* 0x00000005ff057290 */ /* 0x000fe200087fe4ff */
[----:B0-----:R-:W-:-:S03]  /*01b0*/  IMAD.WIDE.U32 R2, R8, 0x4, R2 ;  /* 0x0000000408027825 */ /* 0x001fc600078e0002 */
[----:B------:R-:W-:-:S04]  /*01c0*/  IADD3 R2, P1, PT, R2, 0x10, RZ ;  /* 0x0000001002027810 */ /* 0x000fc80007f3e0ff */
[----:B------:R-:W-:-:S09]  /*01d0*/  IADD3.X R3, PT, PT, RZ, R3, RZ, P1, !PT ;  /* 0x00000003ff037210 */ /* 0x000fd20000ffe4ff */
.L_x_3:
[----:B------:R-:W-:Y:S01]  /*01e0*/  MOV R4, UR4 ;  /* 0x0000000400047c02 */ /* 0x000fe20008000f00 */
[----:B------:R-:W2:Y:S01]  /*01f0*/  LDG.E R22, desc[UR6][R2.64+-0x10] ;  /* 0xfffff00602167981 */ /* 0x000ea2000c1e1900 */
[----:B------:R-:W-:-:S03]  /*0200*/  MOV R5, UR5 ;  /* 0x0000000500057c02 */ /* 0x000fc60008000f00 */
[----:B------:R-:W3:Y:S01]  /*0210*/  LDG.E R13, desc[UR6][R2.64+-0xc] ;  /* 0xfffff406020d7981 */ /* 0x000ee2000c1e1900 */
[----:B------:R-:W-:-:S03]  /*0220*/  IMAD.WIDE R4, R12, 0x4, R4 ;  /* 0x000000040c047825 */ /* 0x000fc600078e0204 */
[----:B------:R-:W4:Y:S04]  /*0230*/  LDG.E R15, desc[UR6][R2.64+-0x8] ;  /* 0xfffff806020f7981 */ /* 0x000f28000c1e1900 */
[----:B------:R-:W2:Y:S04]  /*0240*/  LDG.E R21, desc[UR6][R4.64+-0x10] ;  /* 0xfffff00604157981 */ /* 0x000ea8000c1e1900 */
[----:B------:R-:W3:Y:S04]  /*0250*/  LDG.E R14, desc[UR6][R4.64+-0xc] ;  /* 0xfffff406040e7981 */ /* 0x000ee8000c1e1900 */
[----:B------:R-:W4:Y:S04]  /*0260*/  LDG.E R16, desc[UR6][R4.64+-0x8] ;  /* 0xfffff80604107981 */ /* 0x000f28000c1e1900 */
[----:B------:R-:W5:Y:S04]  /*0270*/  LDG.E R17, desc[UR6][R2.64+-0x4] ;  /* 0xfffffc0602117981 */ /* 0x000f68000c1e1900 */
[----:B------:R-:W5:Y:S04]  /*0280*/  LDG.E R18, desc[UR6][R4.64+-0x4] ;  /* 0xfffffc0604127981 */ /* 0x000f68000c1e1900 */
[----:B------:R-:W5:Y:S04]  /*0290*/  LDG.E R19, desc[UR6][R2.64] ;  /* 0x0000000602137981 */ /* 0x000f68000c1e1900 */
[----:B------:R-:W5:Y:S04]  /*02a0*/  LDG.E R20, desc[UR6][R4.64] ;  /* 0x0000000604147981 */ /* 0x000f68000c1e1900 */
[----:B------:R-:W5:Y:S04]  /*02b0*/  LDG.E R26, desc[UR6][R4.64+0xc] ;  /* 0x00000c06041a7981 */ /* 0x000f68000c1e1900 */
[----:B------:R-:W5:Y:S01]  /*02c0*/  LDG.E R23, desc[UR6][R2.64+0xc] ;  /* 0x00000c0602177981 */ /* 0x000f62000c1e1900 */
[----:B--2---:R-:W-:-:S03]  /*02d0*/  FADD R24, R21, -R22 ;  /* 0x8000001615187221 */ /* 0x004fc60000000000 */
[----:B------:R-:W2:Y:S04]  /*02e0*/  LDG.E R21, desc[UR6][R2.64+0x4] ;  /* 0x0000040602157981 */ /* 0x000ea8000c1e1900 */
[----:B------:R-:W2:Y:S01]  /*02f0*/  LDG.E R22, desc[UR6][R4.64+0x4] ;  /* 0x0000040604167981 */ /* 0x000ea2000c1e1900 */
[----:B------:R-:W-:-:S03]  /*0300*/  FFMA R28, R24, R24, R11 ;  /* 0x00000018181c7223 */ /* 0x000fc6000000000b */
[----:B------:R0:W2:Y:S04]  /*0310*/  LDG.E R11, desc[UR6][R2.64+0x8] ;  /* 0x00000806020b7981 */ /* 0x0000a8000c1e1900 */
[----:B------:R-:W2:Y:S01]  /*0320*/  LDG.E R24, desc[UR6][R4.64+0x8] ;  /* 0x0000080604187981 */ /* 0x000ea2000c1e1900 */
[----:B---3--:R-:W-:Y:S01]  /*0330*/  FADD R13, R14, -R13 ;  /* 0x8000000d0e0d7221 */ /* 0x008fe20000000000 */
[----:B----4-:R-:W-:-:S03]  /*0340*/  FADD R15, R16, -R15 ;  /* 0x8000000f100f7221 */ /* 0x010fc60000000000 */
[----:B------:R-:W-:Y:S01]  /*0350*/  FFMA R28, R13, R13, R28 ;  /* 0x0000000d0d1c7223 */ /* 0x000fe2000000001c */
[----:B-----5:R-:W-:Y:S01]  /*0360*/  FADD R17, R18, -R17 ;  /* 0x8000001112117221 */ /* 0x020fe20000000000 */
[----:B------:R-:W-:Y:S02]  /*0370*/  IADD3 R27, PT, PT, R27, 0x8, RZ ;  /* 0x000000081b1b7810 */ /* 0x000fe40007ffe0ff */
[----:B------:R-:W-:Y:S01]  /*0380*/  FFMA R28, R15, R15, R28 ;  /* 0x0000000f0f1c7223 */ /* 0x000fe2000000001c */
[----:B------:R-:W-:Y:S01]  /*0390*/  FADD R19, R20, -R19 ;  /* 0x8000001314137221 */ /* 0x000fe20000000000 */
[----:B------:R-:W-:Y:S02]  /*03a0*/  ISETP.NE.AND P1, PT, R27, RZ, PT ;  /* 0x000000ff1b00720c */ /* 0x000fe40003f25270 */
[----:B------:R-:W-:-:S04]  /*03b0*/  FFMA R28, R17, R17, R28 ;  /* 0x00000011111c7223 */ /* 0x000fc8000000001c */
[----:B------:R-:W-:Y:S01]  /*03c0*/  FFMA R28, R19, R19, R28 ;  /* 0x00000013131c7223 */ /* 0x000fe2000000001c */
[----:B0-----:R-:W-:Y:S01]  /*03d0*/  IADD3 R2, P2, PT, R2, 0x20, RZ ;  /* 0x0000002002027810 */ /* 0x001fe20007f5e0ff */
[----:B------:R-:W-:Y:S01]  /*03e0*/  FADD R26, R26, -R23 ;  /* 0x800000171a1a7221 */ /* 0x000fe20000000000 */
[----:B------:R-:W-:Y:S02]  /*03f0*/  IADD3 R12, PT, PT, R12, 0x8, RZ ;  /* 0x000000080c0c7810 */ /* 0x000fe40007ffe0ff */
[----:B------:R-:W-:Y:S01]  /*0400*/  IADD3.X R3, PT, PT, RZ, R3, RZ, P2, !PT ;  /* 0x00000003ff037210 */ /* 0x000fe200017fe4ff */
[----:B--2---:R-:W-:-:S04]  /*0410*/  FADD R21, R22, -R21 ;  /* 0x8000001516157221 */ /* 0x004fc80000000000 */
[----:B------:R-:W-:Y:S01]  /*0420*/  FFMA R28, R21, R21, R28 ;  /* 0x00000015151c7223 */ /* 0x000fe2000000001c */
[----:B------:R-:W-:-:S04]  /*0430*/  FADD R11, R24, -R11 ;  /* 0x8000000b180b7221 */ /* 0x000fc80000000000 */
[----:B------:R-:W-:-:S04]  /*0440*/  FFMA R11, R11, R11, R28 ;  /* 0x0000000b0b0b7223 */ /* 0x000fc8000000001c */
[----:B------:R-:W-:Y:S01]  /*0450*/  FFMA R11, R26, R26, R11 ;  /* 0x0000001a1a0b7223 */ /* 0x000fe2000000000b */
[----:B------:R-:W-:Y:S06]  /*0460*/  @P1 BRA `(.L_x_3) ;  /* 0xfffffffc005c1947 */ /* 0x000fec000383ffff */
.L_x_2:
[----:B------:R-:W-:Y:S05]  /*0470*/  @!P0 BRA `(.L_x_1) ;  /* 0x0000000400088947 */ /* 0x000fea0003800000 */
[----:B------:R-:W-:Y:S02]  /*0480*/  ISETP.GE.U32.AND P1, PT, R25, 0x4, PT ;  /* 0x000000041900780c */ /* 0x000fe40003f26070 */
[----:B------:R-:W-:-:S04]  /*0490*/  LOP3.LUT R17, R10, 0x3, RZ, 0xc0, !PT ;  /* 0x000000030a117812 */ /* 0x000fc800078ec0ff */
[----:B------:R-:W-:-:S07]  /*04a0*/  ISETP.NE.AND P0, PT, R17, RZ, PT ;  /* 0x000000ff1100720c */ /* 0x000fce0003f05270 */
[----:B------:R-:W-:Y:S06]  /*04b0*/  @!P1 BRA `(.L_x_4) ;  /* 0x0000000000709947 */ /* 0x000fec0003800000 */
[----:B------:R-:W0:Y:S01]  /*04c0*/  LDC.64 R12, c[0x0][0x398] ;  /* 0x0000e600ff0c7b82 */ /* 0x000e220000000a00 */
[----:B------:R-:W1:Y:S01]  /*04d0*/  LDCU.64 UR4, c[0x0][0x398] ;  /* 0x00007300ff0477ac */ /* 0x000e620008000a00 */
[CC--:B------:R-:W-:Y:S02]  /*04e0*/  IADD3 R15, PT, PT, R8.reuse, R9.reuse, RZ ;  /* 0x00000009080f7210 */ /* 0x0c0fe40007ffe0ff */
[-C--:B------:R-:W-:Y:S02]  /*04f0*/  IADD3 R14, P1, PT, R8, R9.reuse, RZ ;  /* 0x00000009080e7210 */ /* 0x080fe40007f3e0ff */
[----:B------:R-:W-:Y:S02]  /*0500*/  IADD3 R3, PT, PT, R6, R9, RZ ;  /* 0x0000000906037210 */ /* 0x000fe40007ffe0ff */
[----:B------:R-:W2:Y:S01]  /*0510*/  LDC.64 R4, c[0x0][0x390] ;  /* 0x0000e400ff047b82 */ /* 0x000ea20000000a00 */
[----:B0-----:R-:W-:Y:S01]  /*0520*/  IMAD.WIDE.U32 R12, R15, 0x4, R12 ;  /* 0x000000040f0c7825 */ /* 0x001fe200078e000c */
[----:B------:R-:W-:-:S02]  /*0530*/  IADD3.X R15, PT, PT, RZ, RZ, RZ, P1, !PT ;  /* 0x000000ffff0f7210 */ /* 0x000fc40000ffe4ff */
[----:B-1----:R-:W-:-:S03]  /*0540*/  LEA R2, P1, R14, UR4, 0x2 ;  /* 0x000000040e027c11 */ /* 0x002fc6000f8210ff */
[----:B------:R-:W3:Y:S01]  /*0550*/  LDG.E R13, desc[UR6][R12.64] ;  /* 0x000000060c0d7981 */ /* 0x000ee2000c1e1900 */
[----:B--2---:R-:W-:Y:S01]  /*0560*/  IMAD.WIDE R4, R3, 0x4, R4 ;  /* 0x0000000403047825 */ /* 0x004fe200078e0204 */
[----:B------:R-:W-:-:S04]  /*0570*/  LEA.HI.X R3, R14, UR5, R15, 0x2, P1 ;  /* 0x000000050e037c11 */ /* 0x000fc800088f140f */
[----:B------:R-:W3:Y:S04]  /*0580*/  LDG.E R14, desc[UR6][R4.64] ;  /* 0x00000006040e7981 */ /* 0x000ee8000c1e1900 */
[----:B------:R-:W2:Y:S04]  /*0590*/  LDG.E R15, desc[UR6][R4.64+0x4] ;  /* 0x00000406040f7981 */ /* 0x000ea8000c1e1900 */
[----:B------:R-:W2:Y:S04]  /*05a0*/  LDG.E R16, desc[UR6][R2.64+0x4] ;  /* 0x0000040602107981 */ /* 0x000ea8000c1e1900 */
[----:B------:R-:W4:Y:S04]  /*05b0*/  LDG.E R18, desc[UR6][R4.64+0x8] ;  /* 0x0000080604127981 */ /* 0x000f28000c1e1900 */
[----:B------:R-:W4:Y:S04]  /*05c0*/  LDG.E R19, desc[UR6][R2.64+0x8] ;  /* 0x0000080602137981 */ /* 0x000f28000c1e1900 */
[----:B------:R-:W5:Y:S04]  /*05d0*/  LDG.E R21, desc[UR6][R2.64+0xc] ;  /* 0x00000c0602157981 */ /* 0x000f68000c1e1900 */
[----:B------:R-:W5:Y:S01]  /*05e0*/  LDG.E R20, desc[UR6][R4.64+0xc] ;  /* 0x00000c0604147981 */ /* 0x000f62000c1e1900 */
[----:B------:R-:W-:Y:S01]  /*05f0*/  IADD3 R9, PT, PT, R9, 0x4, RZ ;  /* 0x0000000409097810 */ /* 0x000fe20007ffe0ff */
[----:B---3--:R-:W-:-:S04]  /*0600*/  FADD R14, R14, -R13 ;  /* 0x8000000d0e0e7221 */ /* 0x008fc80000000000 */
[----:B------:R-:W-:Y:S01]  /*0610*/  FFMA R11, R14, R14, R11 ;  /* 0x0000000e0e0b7223 */ /* 0x000fe2000000000b */
[----:B--2---:R-:W-:-:S04]  /*0620*/  FADD R16, R15, -R16 ;  /* 0x800000100f107221 */ /* 0x004fc80000000000 */
[----:B------:R-:W-:Y:S01]  /*0630*/  FFMA R11, R16, R16, R11 ;  /* 0x00000010100b7223 */ /* 0x000fe2000000000b */
[----:B----4-:R-:W-:-:S04]  /*0640*/  FADD R18, R18, -R19 ;  /* 0x8000001312127221 */ /* 0x010fc80000000000 */
[----:B------:R-:W-:Y:S01]  /*0650*/  FFMA R11, R18, R18, R11 ;  /* 0x00000012120b7223 */ /* 0x000fe2000000000b */
[----:B-----5:R-:W-:-:S04]  /*0660*/  FADD R20, R20, -R21 ;  /* 0x8000001514147221 */ /* 0x020fc80000000000 */
[----:B------:R-:W-:-:S07]  /*0670*/  FFMA R11, R20, R20, R11 ;  /* 0x00000014140b7223 */ /* 0x000fce000000000b */
.L_x_4:
[----:B------:R-:W-:Y:S05]  /*0680*/  @!P0 BRA `(.L_x_1) ;  /* 0x0000000000848947 */ /* 0x000fea0003800000 */
[----:B------:R-:W-:Y:S01]  /*0690*/  ISETP.NE.AND P1, PT, R17, 0x1, PT ;  /* 0x000000011100780c */ /* 0x000fe20003f25270 */
[----:B------:R-:W0:Y:S01]  /*06a0*/  LDC.64 R4, c[0x0][0x390] ;  /* 0x0000e400ff047b82 */ /* 0x000e220000000a00 */
[----:B------:R-:W-:-:S04]  /*06b0*/  LOP3.LUT R10, R10, 0x1, RZ, 0xc0, !PT ;  /* 0x000000010a0a7812 */ /* 0x000fc800078ec0ff */
[----:B------:R-:W-:-:S03]  /*06c0*/  ISETP.NE.U32.AND P0, PT, R10, 0x1, PT ;  /* 0x000000010a00780c */ /* 0x000fc60003f05070 */
[----:B------:R-:W1:Y:S04]  /*06d0*/  LDC.64 R16, c[0x0][0x398] ;  /* 0x0000e600ff107b82 */ /* 0x000e680000000a00 */
[CC--:B------:R-:W-:Y:S02]  /*06e0*/  @P1 IADD3 R10, P2, PT, R8.reuse, R9.reuse, RZ ;  /* 0x00000009080a1210 */ /* 0x0c0fe40007f5e0ff */
[-C--:B------:R-:W-:Y:S02]  /*06f0*/  @P1 IADD3 R21, PT, PT, R8, R9.reuse, RZ ;  /* 0x0000000908151210 */ /* 0x080fe40007ffe0ff */
[----:B------:R-:W2:Y:S01]  /*0700*/  @P1 LDC.64 R14, c[0x0][0x398] ;  /* 0x0000e600ff0e1b82 */ /* 0x000ea20000000a00 */
[----:B------:R-:W-:Y:S02]  /*0710*/  @P1 IADD3 R19, PT, PT, R6, R9, RZ ;  /* 0x0000000906131210 */ /* 0x000fe40007ffe0ff */
[----:B------:R-:W-:-:S02]  /*0720*/  @P1 IADD3.X R18, PT, PT, RZ, RZ, RZ, P2, !PT ;  /* 0x000000ffff121210 */ /* 0x000fc400017fe4ff */
[----:B------:R-:W-:-:S03]  /*0730*/  @P1 IADD3 R9, PT, PT, R9, 0x2, RZ ;  /* 0x0000000209091810 */ /* 0x000fc60007ffe0ff */
[----:B------:R-:W3:Y:S01]  /*0740*/  LDC.64 R12, c[0x0][0x390] ;  /* 0x0000e400ff0c7b82 */ /* 0x000ee20000000a00 */
[----:B0-----:R-:W-:Y:S01]  /*0750*/  @P1 IMAD.WIDE R4, R19, 0x4, R4 ;  /* 0x0000000413041825 */ /* 0x001fe200078e0204 */
[-C--:B------:R-:W-:Y:S02]  /*0760*/  @!P0 IADD3 R19, PT, PT, R6, R9.reuse, RZ ;  /* 0x0000000906138210 */ /* 0x080fe40007ffe0ff */
[----:B------:R-:W-:Y:S02]  /*0770*/  @!P0 IADD3 R9, PT, PT, R8, R9, RZ ;  /* 0x0000000908098210 */ /* 0x000fe40007ffe0ff */
[----:B------:R-:W4:Y:S02]  /*0780*/  @P1 LDG.E R6, desc[UR6][R4.64] ;  /* 0x0000000604061981 */ /* 0x000f24000c1e1900 */
[----:B------:R-:W0:Y:S01]  /*0790*/  LDC.64 R2, c[0x0][0x398] ;  /* 0x0000e600ff027b82 */ /* 0x000e220000000a00 */
[----:B-1----:R-:W-:Y:S01]  /*07a0*/  @P1 IMAD.WIDE.U32 R16, R21, 0x4, R16 ;  /* 0x0000000415101825 */ /* 0x002fe200078e0010 */
[----:B------:R-:W5:Y:S05]  /*07b0*/  @P1 LDG.E R8, desc[UR6][R4.64+0x4] ;  /* 0x0000040604081981 */ /* 0x000f6a000c1e1900 */
[----:B------:R-:W4:Y:S01]  /*07c0*/  @P1 LDG.E R17, desc[UR6][R16.64] ;  /* 0x0000000610111981 */ /* 0x000f22000c1e1900 */
[----:B--2---:R-:W-:-:S04]  /*07d0*/  @P1 LEA R14, P2, R10, R14, 0x2 ;  /* 0x0000000e0a0e1211 */ /* 0x004fc800078410ff */
[----:B------:R-:W-:Y:S01]  /*07e0*/  @P1 LEA.HI.X R15, R10, R15, R18, 0x2, P2 ;  /* 0x0000000f0a0f1211 */ /* 0x000fe200010f1412 */
[----:B---3--:R-:W-:-:S05]  /*07f0*/  @!P0 IMAD.WIDE R12, R19, 0x4, R12 ;  /* 0x00000004130c8825 */ /* 0x008fca00078e020c */
[----:B------:R-:W5:Y:S04]  /*0800*/  @P1 LDG.E R15, desc[UR6][R14.64+0x4] ;  /* 0x000004060e0f1981 */ /* 0x000f68000c1e1900 */
[----:B------:R-:W2:Y:S01]  /*0810*/  @!P0 LDG.E R12, desc[UR6][R12.64] ;  /* 0x000000060c0c8981 */ /* 0x000ea2000c1e1900 */
[----:B0-----:R-:W-:-:S06]  /*0820*/  @!P0 IMAD.WIDE.U32 R2, R9, 0x4, R2 ;  /* 0x0000000409028825 */ /* 0x001fcc00078e0002 */
[----:B------:R-:W2:Y:S01]  /*0830*/  @!P0 LDG.E R3, desc[UR6][R2.64] ;  /* 0x0000000602038981 */ /* 0x000ea2000c1e1900 */
[----:B----4-:R-:W-:Y:S01]  /*0840*/  @P1 FADD R6, R6, -R17 ;  /* 0x8000001106061221 */ /* 0x010fe20000000000 */
[----:B-----5:R-:W-:-:S03]  /*0850*/  @P1 FADD R9, R8, -R15 ;  /* 0x8000000f08091221 */ /* 0x020fc60000000000 */
[----:B------:R-:W-:-:S04]  /*0860*/  @P1 FFMA R8, R6, R6, R11 ;  /* 0x0000000606081223 */ /* 0x000fc8000000000b */
[----:B------:R-:W-:Y:S01]  /*0870*/  @P1 FFMA R11, R9, R9, R8 ;  /* 0x00000009090b1223 */ /* 0x000fe20000000008 */
[----:B--2---:R-:W-:-:S04]  /*0880*/  @!P0 FADD R6, R12, -R3 ;  /* 0x800000030c068221 */ /* 0x004fc80000000000 */
[----:B------:R-:W-:-:S07]  /*0890*/  @!P0 FFMA R11, R6, R6, R11 ;  /* 0x00000006060b8223 */ /* 0x000fce000000000b */
.L_x_1:
[----:B------:R-:W0:Y:S01]  /*08a0*/  LDC.64 R2, c[0x0][0x3a0] ;  /* 0x0000e800ff027b82 */ /* 0x000e220000000a00 */
[----:B------:R-:W1:Y:S02]  /*08b0*/  LDCU UR4, c[0x0][0x380] ;  /* 0x00007000ff0477ac */ /* 0x000e640008000800 */
[----:B-1----:R-:W-:-:S04]  /*08c0*/  IMAD R7, R0, UR4, R7 ;  /* 0x0000000400077c24 */ /* 0x002fc8000f8e0207 */
[----:B0-----:R-:W-:-:S05]  /*08d0*/  IMAD.WIDE R2, R7, 0x4, R2 ;  /* 0x0000000407027825 */ /* 0x001fca00078e0202 */
[----:B------:R-:W-:Y:S01]  /*08e0*/  STG.E desc[UR6][R2.64], R11 ;  /* 0x0000000b02007986 */ /* 0x000fe2000c101906 */
[----:B------:R-:W-:Y:S05]  /*08f0*/  EXIT ;  /* 0x000000000000794d */ /* 0x000fea0003800000 */
.L_x_5:
        /* <DEDUP_REMOVED lines=16> */
.L_x_7:


//--------------------- .nv.shared.reserved.0     --------------------------
	.section	.nv.shared.reserved.0,"aw",@nobits
	.weak		__nv_reservedSMEM_offset_0_alias
	.size		__nv_reservedSMEM_offset_0_alias, 0, 64
	.other		__nv_reservedSMEM_offset_0_alias,@"STO_CUDA_RESERVED_SHARED STV_DEFAULT"
__nv_reservedSMEM_offset_0_alias:
	.zero		0
	.zero		64


//--------------------- .nv.global                --------------------------
	.section	.nv.global,"aw",@nobits
.nv.global:
	.type		_ZN34_INTERNAL_f8938bf2_4_k_cu_519a44086thrust24THRUST_300001_SM_1000_NS12placeholders2_8E,@object
	.size		_ZN34_INTERNAL_f8938bf2_4_k_cu_519a44086thrust24THRUST_300001_SM_1000_NS12placeholders2_8E,(_ZN34_INTERNAL_f8938bf2_4_k_cu_519a44084cuda3std3__436_GLOBAL__N__f8938bf2_4_k_cu_519a44086ignoreE - _ZN34_INTERNAL_f8938bf2_4_k_cu_519a44086thrust24THRUST_300001_SM_1000_NS12placeholders2_8E)
_ZN34_INTERNAL_f8938bf2_4_k_cu_519a44086thrust24THRUST_300001_SM_1000_NS12placeholders2_8E:
	.zero		1
	.type		_ZN34_INTERNAL_f8938bf2_4_k_cu_519a44084cuda3std3__436_GLOBAL__N__f8938bf2_4_k_cu_519a44086ignoreE,@object
	.size		_ZN34_INTERNAL_f8938bf2_4_k_cu_519a44084cuda3std3__436_GLOBAL__N__f8938bf2_4_k_cu_519a44086ignoreE,(_ZN34_INTERNAL_f8938bf2_4_k_cu_519a44084cuda3std6ranges3__45__cpo4dataE - _ZN34_INTERNAL_f8938bf2_4_k_cu_519a44084cuda3std3__436_GLOBAL__N__f8938bf2_4_k_cu_519a44086ignoreE)
_ZN34_INTERNAL_f8938bf2_4_k_cu_519a44084cuda3std3__436_GLOBAL__N__f8938bf2_4_k_cu_519a44086ignoreE:
	.zero		1
	.type		_ZN34_INTERNAL_f8938bf2_4_k_cu_519a44084cuda3std6ranges3__45__cpo4dataE,@object
	.size		_ZN34_INTERNAL_f8938bf2_4_k_cu_519a44084cuda3std6ranges3__45__cpo4dataE,(_ZN34_INTERNAL_f8938bf2_4_k_cu_519a44086thrust24THRUST_300001_SM_1000_NS6system3cpp3parE - _ZN34_INTERNAL_f8938bf2_4_k_cu_519a44084cuda3std6ranges3__45__cpo4dataE)
_ZN34_INTERNAL_f8938bf2_4_k_cu_519a44084cuda3std6ranges3__45__cpo4dataE:
	.zero		1
	.type		_ZN34_INTERNAL_f8938bf2_4_k_cu_519a44086thrust24THRUST_300001_SM_1000_NS6system3cpp3parE,@object
	.size		_ZN34_INTERNAL_f8938bf2_4_k_cu_519a44086thrust24THRUST_300001_SM_1000_NS6system3cpp3parE,(_ZN34_INTERNAL_f8938bf2_4_k_cu_519a44084cuda3std3__45__cpo5beginE - _ZN34_INTERNAL_f8938bf2_4_k_cu_519a44086thrust24THRUST_300001_SM_1000_NS6system3cpp3parE)
_ZN34_INTERNAL_f8938bf2_4_k_cu_519a44086thrust24THRUST_300001_SM_1000_NS6system3cpp3parE:
	.zero		1
	.type		_ZN34_INTERNAL_f8938bf2_4_k_cu_519a44084cuda3std3__45__cpo5beginE,@object
	.size		_ZN34_INTERNAL_f8938bf2_4_k_cu_519a44084cuda3std3__45__cpo5beginE,(_ZN34_INTERNAL_f8938bf2_4_k_cu_519a44084cuda3std6ranges3__45__cpo5beginE - _ZN34_INTERNAL_f8938bf2_4_k_cu_519a44084cuda3std3__45__cpo5beginE)
_ZN34_INTERNAL_f8938bf2_4_k_cu_519a44084cuda3std3__45__cpo5beginE:
	.zero		1
	.type		_ZN34_INTERNAL_f8938bf2_4_k_cu_519a44084cuda3std6ranges3__45__cpo5beginE,@object
	.size		_ZN34_INTERNAL_f8938bf2_4_k_cu_519a44084cuda3std6ranges3__45__cpo5beginE,(_ZN34_INTERNAL_f8938bf2_4_k_cu_519a44086thrust24THRUST_300001_SM_1000_NS6deviceE - _ZN34_INTERNAL_f8938bf2_4_k_cu_519a44084cuda3std6ranges3__45__cpo5beginE)
_ZN34_INTERNAL_f8938bf2_4_k_cu_519a44084cuda3std6ranges3__45__cpo5beginE:
	.zero		1
	.type		_ZN34_INTERNAL_f8938bf2_4_k_cu_519a44086thrust24THRUST_300001_SM_1000_NS6deviceE,@object
	.size		_ZN34_INTERNAL_f8938bf2_4_k_cu_519a44086thrust24THRUST_300001_SM_1000_NS6deviceE,(_ZN34_INTERNAL_f8938bf2_4_k_cu_519a44084cuda3std3__47nulloptE - _ZN34_INTERNAL_f8938bf2_4_k_cu_519a44086thrust24THRUST_300001_SM_1000_NS6deviceE)
_ZN34_INTERNAL_f8938bf2_4_k_cu_519a44086thrust24THRUST_300001_SM_1000_NS6deviceE:
	.zero		1
	.type		_ZN34_INTERNAL_f8938bf2_4_k_cu_519a44084cuda3std3__47nulloptE,@object
	.size		_ZN34_INTERNAL_f8938bf2_4_k_cu_519a44084cuda3std3__47nulloptE,(_ZN34_INTERNAL_f8938bf2_4_k_cu_519a44084cuda3std6ranges3__45__cpo8distanceE - _ZN34_INTERNAL_f8938bf2_4_k_cu_519a44084cuda3std3__47nulloptE)
_ZN34_INTERNAL_f8938bf2_4_k_cu_519a44084cuda3std3__47nulloptE:
	.zero		1
	.type		_ZN34_INTERNAL_f8938bf2_4_k_cu_519a44084cuda3std6ranges3__45__cpo8distanceE,@object
	.size		_ZN34_INTERNAL_f8938bf2_4_k_cu_519a44084cuda3std6ranges3__45__cpo8distanceE,(_ZN34_INTERNAL_f8938bf2_4_k_cu_519a44086thrust24THRUST_300001_SM_1000_NS12placeholders2_4E - _ZN34_INTERNAL_f8938bf2_4_k_cu_519a44084cuda3std6ranges3__45__cpo8distanceE)
_ZN34_INTERNAL_f8938bf2_4_k_cu_519a44084cuda3std6ranges3__45__cpo8distanceE:
	.zero		1
	.type		_ZN34_INTERNAL_f8938bf2_4_k_cu_519a44086thrust24THRUST_300001_SM_1000_NS12placeholders2_4E,@object
	.size		_ZN34_INTERNAL_f8938bf2_4_k_cu_519a44086thrust24THRUST_300001_SM_1000_NS12placeholders2_4E,(_ZN34_INTERNAL_f8938bf2_4_k_cu_519a44084cuda3std3__45__cpo6rbeginE - _ZN34_INTERNAL_f8938bf2_4_k_cu_519a44086thrust24THRUST_300001_SM_1000_NS12placeholders2_4E)
_ZN34_INTERNAL_f8938bf2_4_k_cu_519a44086thrust24THRUST_300001_SM_1000_NS12placeholders2_4E:
	.zero		1
	.type		_ZN34_INTERNAL_f8938bf2_4_k_cu_519a44084cuda3std3__45__cpo6rbeginE,@object
	.size		_ZN34_INTERNAL_f8938bf2_4_k_cu_519a44084cuda3std3__45__cpo6rbeginE,(_ZN34_INTERNAL_f8938bf2_4_k_cu_519a44084cuda3std6ranges3__45__cpo7advanceE - _ZN34_INTERNAL_f8938bf2_4_k_cu_519a44084cuda3std3__45__cpo6rbeginE)
_ZN34_INTERNAL_f8938bf2_4_k_cu_519a44084cuda3std3__45__cpo6rbeginE:
	.zero		1
	.type		_ZN34_INTERNAL_f8938bf2_4_k_cu_519a44084cuda3std6ranges3__45__cpo7advanceE,@object
	.size		_ZN34_INTERNAL_f8938bf2_4_k_cu_519a44084cuda3std6ranges3__45__cpo7advanceE,(_ZN34_INTERNAL_f8938bf2_4_k_cu_519a44086thrust24THRUST_300001_SM_1000_NS12placeholders3_10E - _ZN34_INTERNAL_f8938bf2_4_k_cu_519a44084cuda3std6ranges3__45__cpo7advanceE)
_ZN34_INTERNAL_f8938bf2_4_k_cu_519a44084cuda3std6ranges3__45__cpo7advanceE:
	.zero		1
	.type		_ZN34_INTERNAL_f8938bf2_4_k_cu_519a44086thrust24THRUST_300001_SM_1000_NS12placeholders3_10E,@object
	.size		_ZN34_INTERNAL_f8938bf2_4_k_cu_519a44086thrust24THRUST_300001_SM_1000_NS12placeholders3_10E,(_ZN34_INTERNAL_f8938bf2_4_k_cu_519a44084cuda3std3__48in_placeE - _ZN34_INTERNAL_f8938bf2_4_k_cu_519a44086thrust24THRUST_300001_SM_1000_NS12placeholders3_10E)
_ZN34_INTERNAL_f8938bf2_4_k_cu_519a44086thrust24THRUST_300001_SM_1000_NS12placeholders3_10E:
	.zero		1
	.type		_ZN34_INTERNAL_f8938bf2_4_k_cu_519a44084cuda3std3__48in_placeE,@object
	.size		_ZN34_INTERNAL_f8938bf2_4_k_cu_519a44084cuda3std3__48in_placeE,(_ZN34_INTERNAL_f8938bf2_4_k_cu_519a44084cuda3std6ranges3__45__cpo4sizeE - _ZN34_INTERNAL_f8938bf2_4_k_cu_519a44084cuda3std3__48in_placeE)
_ZN34_INTERNAL_f8938bf2_4_k_cu_519a44084cuda3std3__48in_placeE:
	.zero		1
	.type		_ZN34_INTERNAL_f8938bf2_4_k_cu_519a44084cuda3std6ranges3__45__cpo4sizeE,@object
	.size		_ZN34_INTERNAL_f8938bf2_4_k_cu_519a44084cuda3std6ranges3__45__cpo4sizeE,(_ZN34_INTERNAL_f8938bf2_4_k_cu_519a44086thrust24THRUST_300001_SM_1000_NS12placeholders2_2E - _ZN34_INTERNAL_f8938bf2_4_k_cu_519a44084cuda3std6ranges3__45__cpo4sizeE)
_ZN34_INTERNAL_f8938bf2_4_k_cu_519a44084cuda3std6ranges3__45__cpo4sizeE:
	.zero		1
	.type		_ZN34_INTERNAL_f8938bf2_4_k_cu_519a44086thrust24THRUST_300001_SM_1000_NS12placeholders2_2E,@object
	.size		_ZN34_INTERNAL_f8938bf2_4_k_cu_519a44086thrust24THRUST_300001_SM_1000_NS12placeholders2_2E,(_ZN34_INTERNAL_f8938bf2_4_k_cu_519a44084cuda3std3__45__cpo6cbeginE - _ZN34_INTERNAL_f8938bf2_4_k_cu_519a44086thrust24THRUST_300001_SM_1000_NS12placeholders2_2E)
_ZN34_INTERNAL_f8938bf2_4_k_cu_519a44086thrust24THRUST_300001_SM_1000_NS12placeholders2_2E:
	.zero		1
	.type		_ZN34_INTERNAL_f8938bf2_4_k_cu_519a44084cuda3std3__45__cpo6cbeginE,@object
	.size		_ZN34_INTERNAL_f8938bf2_4_k_cu_519a44084cuda3std3__45__cpo6cbeginE,(_ZN34_INTERNAL_f8938bf2_4_k_cu_519a44084cuda3std6ranges3__45__cpo6cbeginE - _ZN34_INTERNAL_f8938bf2_4_k_cu_519a44084cuda3std3__45__cpo6cbeginE)
_ZN34_INTERNAL_f8938bf2_4_k_cu_519a44084cuda3std3__45__cpo6cbeginE:
	.zero		1
	.type		_ZN34_INTERNAL_f8938bf2_4_k_cu_519a44084cuda3std6ranges3__45__cpo6cbeginE,@object
	.size		_ZN34_INTERNAL_f8938bf2_4_k_cu_519a44084cuda3std6ranges3__45__cpo6cbeginE,(_ZN34_INTERNAL_f8938bf2_4_k_cu_519a44086thrust24THRUST_300001_SM_1000_NS12placeholders2_6E - _ZN34_INTERNAL_f8938bf2_4_k_cu_519a44084cuda3std6ranges3__45__cpo6cbeginE)
_ZN34_INTERNAL_f8938bf2_4_k_cu_519a44084cuda3std6ranges3__45__cpo6cbeginE:
	.zero		1
	.type		_ZN34_INTERNAL_f8938bf2_4_k_cu_519a44086thrust24THRUST_300001_SM_1000_NS12placeholders2_6E,@object
	.size		_ZN34_INTERNAL_f8938bf2_4_k_cu_519a44086thrust24THRUST_300001_SM_1000_NS12placeholders2_6E,(_ZN34_INTERNAL_f8938bf2_4_k_cu_519a44084cuda3std3__45__cpo7crbeginE - _ZN34_INTERNAL_f8938bf2_4_k_cu_519a44086thrust24THRUST_300001_SM_1000_NS12placeholders2_6E)
_ZN34_INTERNAL_f8938bf2_4_k_cu_519a44086thrust24THRUST_300001_SM_1000_NS12placeholders2_6E:
	.zero		1
	.type		_ZN34_INTERNAL_f8938bf2_4_k_cu_519a44084cuda3std3__45__cpo7crbeginE,@object
	.size		_ZN34_INTERNAL_f8938bf2_4_k_cu_519a44084cuda3std3__45__cpo7crbeginE,(_ZN34_INTERNAL_f8938bf2_4_k_cu_519a44084cuda3std6ranges3__45__cpo4nextE - _ZN34_INTERNAL_f8938bf2_4_k_cu_519a44084cuda3std3__45__cpo7crbeginE)
_ZN34_INTERNAL_f8938bf2_4_k_cu_519a44084cuda3std3__45__cpo7crbeginE:
	.zero		1
	.type		_ZN34_INTERNAL_f8938bf2_4_k_cu_519a44084cuda3std6ranges3__45__cpo4nextE,@object
	.size		_ZN34_INTERNAL_f8938bf2_4_k_cu_519a44084cuda3std6ranges3__45__cpo4nextE,(_ZN34_INTERNAL_f8938bf2_4_k_cu_519a44084cuda3std6ranges3__45__cpo4swapE - _ZN34_INTERNAL_f8938bf2_4_k_cu_519a44084cuda3std6ranges3__45__cpo4nextE)
_ZN34_INTERNAL_f8938bf2_4_k_cu_519a44084cuda3std6ranges3__45__cpo4nextE:
	.zero		1
	.type		_ZN34_INTERNAL_f8938bf2_4_k_cu_519a44084cuda3std6ranges3__45__cpo4swapE,@object
	.size		_ZN34_INTERNAL_f8938bf2_4_k_cu_519a44084cuda3std6ranges3__45__cpo4swapE,(_ZN34_INTERNAL_f8938bf2_4_k_cu_519a44086thrust24THRUST_300001_SM_1000_NS8cuda_cub10par_nosyncE - _ZN34_INTERNAL_f8938bf2_4_k_cu_519a44084cuda3std6ranges3__45__cpo4swapE)
_ZN34_INTERNAL_f8938bf2_4_k_cu_519a44084cuda3std6ranges3__45__cpo4swapE:
	.zero		1
	.type		_ZN34_INTERNAL_f8938bf2_4_k_cu_519a44086thrust24THRUST_300001_SM_1000_NS8cuda_cub10par_nosyncE,@object
	.size		_ZN34_INTERNAL_f8938bf2_4_k_cu_519a44086thrust24THRUST_300001_SM_1000_NS8cuda_cub10par_nosyncE,(_ZN34_INTERNAL_f8938bf2_4_k_cu_519a44086thrust24THRUST_300001_SM_1000_NS3seqE - _ZN34_INTERNAL_f8938bf2_4_k_cu_519a44086thrust24THRUST_300001_SM_1000_NS8cuda_cub10par_nosyncE)
_ZN34_INTERNAL_f8938bf2_4_k_cu_519a44086thrust24THRUST_300001_SM_1000_NS8cuda_cub10par_nosyncE:
	.zero		1
	.type		_ZN34_INTERNAL_f8938bf2_4_k_cu_519a44086thrust24THRUST_300001_SM_1000_NS3seqE,@object
	.size		_ZN34_INTERNAL_f8938bf2_4_k_cu_519a44086thrust24THRUST_300001_SM_1000_NS3seqE,(_ZN34_INTERNAL_f8938bf2_4_k_cu_519a44084cuda3std3__420unreachable_sentinelE - _ZN34_INTERNAL_f8938bf2_4_k_cu_519a44086thrust24THRUST_300001_SM_1000_NS3seqE)
_ZN34_INTERNAL_f8938bf2_4_k_cu_519a44086thrust24THRUST_300001_SM_1000_NS3seqE:
	.zero		1
	.type		_ZN34_INTERNAL_f8938bf2_4_k_cu_519a44084cuda3std3__420unreachable_sentinelE,@object
	.size		_ZN34_INTERNAL_f8938bf2_4_k_cu_519a44084cuda3std3__420unreachable_sentinelE,(_ZN34_INTERNAL_f8938bf2_4_k_cu_519a44084cuda3std6ranges3__45__cpo5ssizeE - _ZN34_INTERNAL_f8938bf2_4_k_cu_519a44084cuda3std3__420unreachable_sentinelE)
_ZN34_INTERNAL_f8938bf2_4_k_cu_519a44084cuda3std3__420unreachable_sentinelE:
	.zero		1
	.type		_ZN34_INTERNAL_f8938bf2_4_k_cu_519a44084cuda3std6ranges3__45__cpo5ssizeE,@object
	.size		_ZN34_INTERNAL_f8938bf2_4_k_cu_519a44084cuda3std6ranges3__45__cpo5ssizeE,(_ZN34_INTERNAL_f8938bf2_4_k_cu_519a44086thrust24THRUST_300001_SM_1000_NS12placeholders2_3E - _ZN34_INTERNAL_f8938bf2_4_k_cu_519a44084cuda3std6ranges3__45__cpo5ssizeE)
_ZN34_INTERNAL_f8938bf2_4_k_cu_519a44084cuda3std6ranges3__45__cpo5ssizeE:
	.zero		1
	.type		_ZN34_INTERNAL_f8938bf2_4_k_cu_519a44086thrust24THRUST_300001_SM_1000_NS12placeholders2_3E,@object
	.size		_ZN34_INTERNAL_f8938bf2_4_k_cu_519a44086thrust24THRUST_300001_SM_1000_NS12placeholders2_3E,(_ZN34_INTERNAL_f8938bf2_4_k_cu_519a44084cuda3std3__45__cpo4cendE - _ZN34_INTERNAL_f8938bf2_4_k_cu_519a44086thrust24THRUST_300001_SM_1000_NS12placeholders2_3E)
_ZN34_INTERNAL_f8938bf2_4_k_cu_519a44086thrust24THRUST_300001_SM_1000_NS12placeholders2_3E:
	.zero		1
	.type		_ZN34_INTERNAL_f8938bf2_4_k_cu_519a44084cuda3std3__45__cpo4cendE,@object
	.size		_ZN34_INTERNAL_f8938bf2_4_k_cu_519a44084cuda3std3__45__cpo4cendE,(_ZN34_INTERNAL_f8938bf2_4_k_cu_519a44084cuda3std6ranges3__45__cpo4cendE - _ZN34_INTERNAL_f8938bf2_4_k_cu_519a44084cuda3std3__45__cpo4cendE)
_ZN34_INTERNAL_f8938bf2_4_k_cu_519a44084cuda3std3__45__cpo4cendE:
	.zero		1
	.type		_ZN34_INTERNAL_f8938bf2_4_k_cu_519a44084cuda3std6ranges3__45__cpo4cendE,@object
	.size		_ZN34_INTERNAL_f8938bf2_4_k_cu_519a44084cuda3std6ranges3__45__cpo4cendE,(_ZN34_INTERNAL_f8938bf2_4_k_cu_519a44086thrust24THRUST_300001_SM_1000_NS12placeholders2_7E - _ZN34_INTERNAL_f8938bf2_4_k_cu_519a44084cuda3std6ranges3__45__cpo4cendE)
_ZN34_INTERNAL_f8938bf2_4_k_cu_519a44084cuda3std6ranges3__45__cpo4cendE:
	.zero		1
	.type		_ZN34_INTERNAL_f8938bf2_4_k_cu_519a44086thrust24THRUST_300001_SM_1000_NS12placeholders2_7E,@object
	.size		_ZN34_INTERNAL_f8938bf2_4_k_cu_519a44086thrust24THRUST_300001_SM_1000_NS12placeholders2_7E,(_ZN34_INTERNAL_f8938bf2_4_k_cu_519a44084cuda3std3__45__cpo5crendE - _ZN34_INTERNAL_f8938bf2_4_k_cu_519a44086thrust24THRUST_300001_SM_1000_NS12placeholders2_7E)
_ZN34_INTERNAL_f8938bf2_4_k_cu_519a44086thrust24THRUST_300001_SM_1000_NS12placeholders2_7E:
	.zero		1
	.type		_ZN34_INTERNAL_f8938bf2_4_k_cu_519a44084cuda3std3__45__cpo5crendE,@object
	.size		_ZN34_INTERNAL_f8938bf2_4_k_cu_519a44084cuda3std3__45__cpo5crendE,(_ZN34_INTERNAL_f8938bf2_4_k_cu_519a44084cuda3std6ranges3__45__cpo4prevE - _ZN34_INTERNAL_f8938bf2_4_k_cu_519a44084cuda3std3__45__cpo5crendE)
_ZN34_INTERNAL_f8938bf2_4_k_cu_519a44084cuda3std3__45__cpo5crendE:
	.zero		1
	.type		_ZN34_INTERNAL_f8938bf2_4_k_cu_519a44084cuda3std6ranges3__45__cpo4prevE,@object
	.size		_ZN34_INTERNAL_f8938bf2_4_k_cu_519a44084cuda3std6ranges3__45__cpo4prevE,(_ZN34_INTERNAL_f8938bf2_4_k_cu_519a44084cuda3std6ranges3__45__cpo9iter_moveE - _ZN34_INTERNAL_f8938bf2_4_k_cu_519a44084cuda3std6ranges3__45__cpo4prevE)
_ZN34_INTERNAL_f8938bf2_4_k_cu_519a44084cuda3std6ranges3__45__cpo4prevE:
	.zero		1
	.type		_ZN34_INTERNAL_f8938bf2_4_k_cu_519a44084cuda3std6ranges3__45__cpo9iter_moveE,@object
	.size		_ZN34_INTERNAL_f8938bf2_4_k_cu_519a44084cuda3std6ranges3__45__cpo9iter_moveE,(_ZN34_INTERNAL_f8938bf2_4_k_cu_519a44086thrust24THRUST_300001_SM_1000_NS6system6detail10sequential3seqE - _ZN34_INTERNAL_f8938bf2_4_k_cu_519a44084cuda3std6ranges3__45__cpo9iter_moveE)
_ZN34_INTERNAL_f8938bf2_4_k_cu_519a44084cuda3std6ranges3__45__cpo9iter_moveE:
	.zero		1
	.type		_ZN34_INTERNAL_f8938bf2_4_k_cu_519a44086thrust24THRUST_300001_SM_1000_NS6system6detail10sequential3seqE,@object
	.size		_ZN34_INTERNAL_f8938bf2_4_k_cu_519a44086thrust24THRUST_300001_SM_1000_NS6system6detail10sequential3seqE,(_ZN34_INTERNAL_f8938bf2_4_k_cu_519a44086thrust24THRUST_300001_SM_1000_NS12placeholders2_9E - _ZN34_INTERNAL_f8938bf2_4_k_cu_519a44086thrust24THRUST_300001_SM_1000_NS6system6detail10sequential3seqE)
_ZN34_INTERNAL_f8938bf2_4_k_cu_519a44086thrust24THRUST_300001_SM_1000_NS6system6detail10sequential3seqE:
	.zero		1
	.type		_ZN34_INTERNAL_f8938bf2_4_k_cu_519a44086thrust24THRUST_300001_SM_1000_NS12placeholders2_9E,@object
	.size		_ZN34_INTERNAL_f8938bf2_4_k_cu_519a44086thrust24THRUST_300001_SM_1000_NS12placeholders2_9E,(_ZN34_INTERNAL_f8938bf2_4_k_cu_519a44084cuda3std3__419piecewise_constructE - _ZN34_INTERNAL_f8938bf2_4_k_cu_519a44086thrust24THRUST_300001_SM_1000_NS12placeholders2_9E)
_ZN34_INTERNAL_f8938bf2_4_k_cu_519a44086thrust24THRUST_300001_SM_1000_NS12placeholders2_9E:
	.zero		1
	.type		_ZN34_INTERNAL_f8938bf2_4_k_cu_519a44084cuda3std3__419piecewise_constructE,@object
	.size		_ZN34_INTERNAL_f8938bf2_4_k_cu_519a44084cuda3std3__419piecewise_constructE,(_ZN34_INTERNAL_f8938bf2_4_k_cu_519a44084cuda3std6ranges3__45__cpo5cdataE - _ZN34_INTERNAL_f8938bf2_4_k_cu_519a44084cuda3std3__419piecewise_constructE)
_ZN34_INTERNAL_f8938bf2_4_k_cu_519a44084cuda3std3__419piecewise_constructE:
	.zero		1
	.type		_ZN34_INTERNAL_f8938bf2_4_k_cu_519a44084cuda3std6ranges3__45__cpo5cdataE,@object
	.size		_ZN34_INTERNAL_f8938bf2_4_k_cu_519a44084cuda3std6ranges3__45__cpo5cdataE,(_ZN34_INTERNAL_f8938bf2_4_k_cu_519a44086thrust24THRUST_300001_SM_1000_NS12placeholders2_1E - _ZN34_INTERNAL_f8938bf2_4_k_cu_519a44084cuda3std6ranges3__45__cpo5cdataE)
_ZN34_INTERNAL_f8938bf2_4_k_cu_519a44084cuda3std6ranges3__45__cpo5cdataE:
	.zero		1
	.type		_ZN34_INTERNAL_f8938bf2_4_k_cu_519a44086thrust24THRUST_300001_SM_1000_NS12placeholders2_1E,@object
	.size		_ZN34_INTERNAL_f8938bf2_4_k_cu_519a44086thrust24THRUST_300001_SM_1000_NS12placeholders2_1E,(_ZN34_INTERNAL_f8938bf2_4_k_cu_519a44084cuda3std3__45__cpo3endE - _ZN34_INTERNAL_f8938bf2_4_k_cu_519a44086thrust24THRUST_300001_SM_1000_NS12placeholders2_1E)
_ZN34_INTERNAL_f8938bf2_4_k_cu_519a44086thrust24THRUST_300001_SM_1000_NS12placeholders2_1E:
	.zero		1
	.type		_ZN34_INTERNAL_f8938bf2_4_k_cu_519a44084cuda3std3__45__cpo3endE,@object
	.size		_ZN34_INTERNAL_f8938bf2_4_k_cu_519a44084cuda3std3__45__cpo3endE,(_ZN34_INTERNAL_f8938bf2_4_k_cu_519a44084cuda3std6ranges3__45__cpo3endE - _ZN34_INTERNAL_f8938bf2_4_k_cu_519a44084cuda3std3__45__cpo3endE)
_ZN34_INTERNAL_f8938bf2_4_k_cu_519a44084cuda3std3__45__cpo3endE:
	.zero		1
	.type		_ZN34_INTERNAL_f8938bf2_4_k_cu_519a44084cuda3std6ranges3__45__cpo3endE,@object
	.size		_ZN34_INTERNAL_f8938bf2_4_k_cu_519a44084cuda3std6ranges3__45__cpo3endE,(_ZN34_INTERNAL_f8938bf2_4_k_cu_519a44086thrust24THRUST_300001_SM_1000_NS12placeholders2_5E - _ZN34_INTERNAL_f8938bf2_4_k_cu_519a44084cuda3std6ranges3__45__cpo3endE)
_ZN34_INTERNAL_f8938bf2_4_k_cu_519a44084cuda3std6ranges3__45__cpo3endE:
	.zero		1
	.type		_ZN34_INTERNAL_f8938bf2_4_k_cu_519a44086thrust24THRUST_300001_SM_1000_NS12placeholders2_5E,@object
	.size		_ZN34_INTERNAL_f8938bf2_4_k_cu_519a44086thrust24THRUST_300001_SM_1000_NS12placeholders2_5E,(_ZN34_INTERNAL_f8938bf2_4_k_cu_519a44084cuda3std3__45__cpo4rendE - _ZN34_INTERNAL_f8938bf2_4_k_cu_519a44086thrust24THRUST_300001_SM_1000_NS12placeholders2_5E)
_ZN34_INTERNAL_f8938bf2_4_k_cu_519a44086thrust24THRUST_300001_SM_1000_NS12placeholders2_5E:
	.zero		1
	.type		_ZN34_INTERNAL_f8938bf2_4_k_cu_519a44084cuda3std3__45__cpo4rendE,@object
	.size		_ZN34_INTERNAL_f8938bf2_4_k_cu_519a44084cuda3std3__45__cpo4rendE,(_ZN34_INTERNAL_f8938bf2_4_k_cu_519a44084cuda3std6ranges3__45__cpo9iter_swapE - _ZN34_INTERNAL_f8938bf2_4_k_cu_519a44084cuda3std3__45__cpo4rendE)
_ZN34_INTERNAL_f8938bf2_4_k_cu_519a44084cuda3std3__45__cpo4rendE:
	.zero		1
	.type		_ZN34_INTERNAL_f8938bf2_4_k_cu_519a44084cuda3std6ranges3__45__cpo9iter_swapE,@object
	.size		_ZN34_INTERNAL_f8938bf2_4_k_cu_519a44084cuda3std6ranges3__45__cpo9iter_swapE,(_ZN34_INTERNAL_f8938bf2_4_k_cu_519a44084cuda3std3__48unexpectE - _ZN34_INTERNAL_f8938bf2_4_k_cu_519a44084cuda3std6ranges3__45__cpo9iter_swapE)
_ZN34_INTERNAL_f8938bf2_4_k_cu_519a44084cuda3std6ranges3__45__cpo9iter_swapE:
	.zero		1
	.type		_ZN34_INTERNAL_f8938bf2_4_k_cu_519a44084cuda3std3__48unexpectE,@object
	.size		_ZN34_INTERNAL_f8938bf2_4_k_cu_519a44084cuda3std3__48unexpectE,(_ZN34_INTERNAL_f8938bf2_4_k_cu_519a44086thrust24THRUST_300001_SM_1000_NS8cuda_cub3parE - _ZN34_INTERNAL_f8938bf2_4_k_cu_519a44084cuda3std3__48unexpectE)
_ZN34_INTERNAL_f8938bf2_4_k_cu_519a44084cuda3std3__48unexpectE:
	.zero		1
	.type		_ZN34_INTERNAL_f8938bf2_4_k_cu_519a44086thrust24THRUST_300001_SM_1000_NS8cuda_cub3parE,@object
	.size		_ZN34_INTERNAL_f8938bf2_4_k_cu_519a44086thrust24THRUST_300001_SM_1000_NS8cuda_cub3parE,(.L_29 - _ZN34_INTERNAL_f8938bf2_4_k_cu_519a44086thrust24THRUST_300001_SM_1000_NS8cuda_cub3parE)
_ZN34_INTERNAL_f8938bf2_4_k_cu_519a44086thrust24THRUST_300001_SM_1000_NS8cuda_cub3parE:
	.zero		1
.L_29:


//--------------------- .nv.constant0._ZN3cub18CUB_300001_SM_10006detail11EmptyKernelIvEEvv --------------------------
	.section	.nv.constant0._ZN3cub18CUB_300001_SM_10006detail11EmptyKernelIvEEvv,"a",@progbits
	.sectionflags	@""
	.align	4
.nv.constant0._ZN3cub18CUB_300001_SM_10006detail11EmptyKernelIvEEvv:
	.zero		896


//--------------------- .nv.constant0._Z11gpuDistanceiiiPfS_S_ --------------------------
	.section	.nv.constant0._Z11gpuDistanceiiiPfS_S_,"a",@progbits
	.sectionflags	@""
	.align	4
.nv.constant0._Z11gpuDistanceiiiPfS_S_:
	.zero		936


//--------------------- SYMBOLS --------------------------

	.type		.nv.reservedSmem.offset0,@object
	.size		.nv.reservedSmem.offset0,0x4
